//
// Generated by NVIDIA NVVM Compiler
//
// Compiler Build ID: CL-36424714
// Cuda compilation tools, release 13.0, V13.0.88
// Based on NVVM 20.0.0
//

.version 9.0
.target sm_100
.address_size 64

	// .globl	_Z5forcePfS_S_S_S_S_S_S_S_S_fffffPiS0_iiiiifff
.extern .shared .align 16 .b8 vpArray[];

.visible .entry _Z5forcePfS_S_S_S_S_S_S_S_S_fffffPiS0_iiiiifff(
	.param .u64 .ptr .align 1 _Z5forcePfS_S_S_S_S_S_S_S_S_fffffPiS0_iiiiifff_param_0,
	.param .u64 .ptr .align 1 _Z5forcePfS_S_S_S_S_S_S_S_S_fffffPiS0_iiiiifff_param_1,
	.param .u64 .ptr .align 1 _Z5forcePfS_S_S_S_S_S_S_S_S_fffffPiS0_iiiiifff_param_2,
	.param .u64 .ptr .align 1 _Z5forcePfS_S_S_S_S_S_S_S_S_fffffPiS0_iiiiifff_param_3,
	.param .u64 .ptr .align 1 _Z5forcePfS_S_S_S_S_S_S_S_S_fffffPiS0_iiiiifff_param_4,
	.param .u64 .ptr .align 1 _Z5forcePfS_S_S_S_S_S_S_S_S_fffffPiS0_iiiiifff_param_5,
	.param .u64 .ptr .align 1 _Z5forcePfS_S_S_S_S_S_S_S_S_fffffPiS0_iiiiifff_param_6,
	.param .u64 .ptr .align 1 _Z5forcePfS_S_S_S_S_S_S_S_S_fffffPiS0_iiiiifff_param_7,
	.param .u64 .ptr .align 1 _Z5forcePfS_S_S_S_S_S_S_S_S_fffffPiS0_iiiiifff_param_8,
	.param .u64 .ptr .align 1 _Z5forcePfS_S_S_S_S_S_S_S_S_fffffPiS0_iiiiifff_param_9,
	.param .f32 _Z5forcePfS_S_S_S_S_S_S_S_S_fffffPiS0_iiiiifff_param_10,
	.param .f32 _Z5forcePfS_S_S_S_S_S_S_S_S_fffffPiS0_iiiiifff_param_11,
	.param .f32 _Z5forcePfS_S_S_S_S_S_S_S_S_fffffPiS0_iiiiifff_param_12,
	.param .f32 _Z5forcePfS_S_S_S_S_S_S_S_S_fffffPiS0_iiiiifff_param_13,
	.param .f32 _Z5forcePfS_S_S_S_S_S_S_S_S_fffffPiS0_iiiiifff_param_14,
	.param .u64 .ptr .align 1 _Z5forcePfS_S_S_S_S_S_S_S_S_fffffPiS0_iiiiifff_param_15,
	.param .u64 .ptr .align 1 _Z5forcePfS_S_S_S_S_S_S_S_S_fffffPiS0_iiiiifff_param_16,
	.param .u32 _Z5forcePfS_S_S_S_S_S_S_S_S_fffffPiS0_iiiiifff_param_17,
	.param .u32 _Z5forcePfS_S_S_S_S_S_S_S_S_fffffPiS0_iiiiifff_param_18,
	.param .u32 _Z5forcePfS_S_S_S_S_S_S_S_S_fffffPiS0_iiiiifff_param_19,
	.param .u32 _Z5forcePfS_S_S_S_S_S_S_S_S_fffffPiS0_iiiiifff_param_20,
	.param .u32 _Z5forcePfS_S_S_S_S_S_S_S_S_fffffPiS0_iiiiifff_param_21,
	.param .f32 _Z5forcePfS_S_S_S_S_S_S_S_S_fffffPiS0_iiiiifff_param_22,
	.param .f32 _Z5forcePfS_S_S_S_S_S_S_S_S_fffffPiS0_iiiiifff_param_23,
	.param .f32 _Z5forcePfS_S_S_S_S_S_S_S_S_fffffPiS0_iiiiifff_param_24
)
{
	.reg .pred 	%p<20>;
	.reg .b32 	%r<65>;
	.reg .b32 	%f<212>;
	.reg .b64 	%rd<66>;
	.reg .b64 	%fd<47>;

	ld.param.u64 	%rd11, [_Z5forcePfS_S_S_S_S_S_S_S_S_fffffPiS0_iiiiifff_param_4];
	ld.param.u64 	%rd12, [_Z5forcePfS_S_S_S_S_S_S_S_S_fffffPiS0_iiiiifff_param_5];
	ld.param.u64 	%rd13, [_Z5forcePfS_S_S_S_S_S_S_S_S_fffffPiS0_iiiiifff_param_6];
	ld.param.f32 	%f95, [_Z5forcePfS_S_S_S_S_S_S_S_S_fffffPiS0_iiiiifff_param_10];
	ld.param.f32 	%f88, [_Z5forcePfS_S_S_S_S_S_S_S_S_fffffPiS0_iiiiifff_param_11];
	ld.param.f32 	%f90, [_Z5forcePfS_S_S_S_S_S_S_S_S_fffffPiS0_iiiiifff_param_13];
	ld.param.f32 	%f91, [_Z5forcePfS_S_S_S_S_S_S_S_S_fffffPiS0_iiiiifff_param_14];
	ld.param.u64 	%rd14, [_Z5forcePfS_S_S_S_S_S_S_S_S_fffffPiS0_iiiiifff_param_16];
	ld.param.u32 	%r30, [_Z5forcePfS_S_S_S_S_S_S_S_S_fffffPiS0_iiiiifff_param_20];
	cvta.to.global.u64 	%rd1, %rd14;
	cvta.to.global.u64 	%rd2, %rd13;
	cvta.to.global.u64 	%rd3, %rd12;
	cvta.to.global.u64 	%rd4, %rd11;
	mul.f32 	%f1, %f95, %f95;
	mul.f32 	%f2, %f88, %f88;
	mov.u32 	%r31, %ctaid.x;
	mov.u32 	%r32, %ntid.x;
	mov.u32 	%r1, %tid.x;
	mad.lo.s32 	%r2, %r31, %r32, %r1;
	setp.ge.s32 	%p1, %r2, %r30;
	@%p1 bra 	$L__BB0_26;
	ld.param.f32 	%f156, [_Z5forcePfS_S_S_S_S_S_S_S_S_fffffPiS0_iiiiifff_param_24];
	ld.param.f32 	%f155, [_Z5forcePfS_S_S_S_S_S_S_S_S_fffffPiS0_iiiiifff_param_23];
	ld.param.f32 	%f154, [_Z5forcePfS_S_S_S_S_S_S_S_S_fffffPiS0_iiiiifff_param_22];
	ld.param.u32 	%r58, [_Z5forcePfS_S_S_S_S_S_S_S_S_fffffPiS0_iiiiifff_param_19];
	ld.param.u32 	%r57, [_Z5forcePfS_S_S_S_S_S_S_S_S_fffffPiS0_iiiiifff_param_18];
	ld.param.u32 	%r56, [_Z5forcePfS_S_S_S_S_S_S_S_S_fffffPiS0_iiiiifff_param_17];
	ld.param.f32 	%f153, [_Z5forcePfS_S_S_S_S_S_S_S_S_fffffPiS0_iiiiifff_param_12];
	mul.wide.s32 	%rd15, %r2, 4;
	add.s64 	%rd16, %rd4, %rd15;
	ld.global.f32 	%f3, [%rd16];
	add.s64 	%rd17, %rd3, %rd15;
	ld.global.f32 	%f4, [%rd17];
	add.s64 	%rd18, %rd2, %rd15;
	ld.global.f32 	%f5, [%rd18];
	cvt.f64.f32 	%fd2, %f3;
	add.f64 	%fd3, %fd2, 0d3FE0000000000000;
	cvt.f64.f32 	%fd4, %f154;
	div.rn.f64 	%fd5, %fd3, %fd4;
	cvt.rzi.s32.f64 	%r34, %fd5;
	add.s32 	%r35, %r34, 1;
	cvt.f64.f32 	%fd6, %f4;
	add.f64 	%fd7, %fd6, 0d3FE0000000000000;
	cvt.f64.f32 	%fd8, %f155;
	div.rn.f64 	%fd9, %fd7, %fd8;
	cvt.rzi.s32.f64 	%r36, %fd9;
	add.s32 	%r37, %r36, 1;
	cvt.f64.f32 	%fd10, %f5;
	add.f64 	%fd11, %fd10, 0d3FE0000000000000;
	cvt.f64.f32 	%fd12, %f156;
	div.rn.f64 	%fd13, %fd11, %fd12;
	cvt.rzi.s32.f64 	%r38, %fd13;
	add.s32 	%r39, %r38, 1;
	min.s32 	%r3, %r35, %r56;
	min.s32 	%r4, %r37, %r57;
	min.s32 	%r40, %r39, %r58;
	add.s32 	%r5, %r56, 2;
	add.s32 	%r6, %r57, 2;
	cvt.f64.f32 	%fd1, %f153;
	add.s32 	%r41, %r40, -1;
	mul.lo.s32 	%r7, %r41, %r6;
	mov.f32 	%f167, 0f00000000;
	mov.b32 	%r59, -1;
	mov.f32 	%f168, %f167;
	mov.f32 	%f169, %f167;
	mov.f32 	%f170, %f167;
	mov.f32 	%f171, %f167;
$L__BB0_2:
	mov.b32 	%r60, -1;
$L__BB0_3:
	ld.param.u64 	%rd63, [_Z5forcePfS_S_S_S_S_S_S_S_S_fffffPiS0_iiiiifff_param_15];
	add.s32 	%r43, %r60, %r4;
	add.s32 	%r10, %r43, %r7;
	add.s32 	%r44, %r59, %r3;
	mad.lo.s32 	%r45, %r10, %r5, %r44;
	cvta.to.global.u64 	%rd19, %rd63;
	mul.wide.s32 	%rd20, %r45, 4;
	add.s64 	%rd21, %rd19, %rd20;
	ld.global.u32 	%r61, [%rd21];
	setp.lt.s32 	%p2, %r61, 0;
	@%p2 bra 	$L__BB0_8;
$L__BB0_4:
	setp.eq.s32 	%p3, %r61, %r2;
	@%p3 bra 	$L__BB0_7;
	mul.wide.u32 	%rd22, %r61, 4;
	add.s64 	%rd23, %rd4, %rd22;
	ld.global.f32 	%f97, [%rd23];
	sub.f32 	%f21, %f3, %f97;
	add.s64 	%rd24, %rd3, %rd22;
	ld.global.f32 	%f98, [%rd24];
	sub.f32 	%f22, %f4, %f98;
	add.s64 	%rd25, %rd2, %rd22;
	ld.global.f32 	%f99, [%rd25];
	sub.f32 	%f23, %f5, %f99;
	mul.f32 	%f100, %f22, %f22;
	fma.rn.f32 	%f101, %f21, %f21, %f100;
	fma.rn.f32 	%f24, %f23, %f23, %f101;
	setp.geu.f32 	%p4, %f24, %f2;
	@%p4 bra 	$L__BB0_7;
	cvt.f64.f32 	%fd14, %f24;
	sqrt.rn.f64 	%fd15, %fd14;
	cvt.rn.f32.f64 	%f102, %fd15;
	div.rn.f32 	%f103, %f1, %f24;
	mul.f32 	%f104, %f103, %f103;
	mul.f32 	%f105, %f103, %f104;
	cvt.f64.f32 	%fd16, %f105;
	add.f64 	%fd17, %fd16, 0dBFF0000000000000;
	mul.f64 	%fd18, %fd17, %fd16;
	sub.f64 	%fd19, %fd18, %fd1;
	sub.f32 	%f106, %f102, %f88;
	mul.f32 	%f107, %f90, %f106;
	cvt.f64.f32 	%fd20, %f107;
	sub.f64 	%fd21, %fd19, %fd20;
	cvt.rn.f32.f64 	%f108, %fd21;
	add.f64 	%fd22, %fd16, 0dBFE0000000000000;
	mul.f32 	%f109, %f91, %f102;
	cvt.f64.f32 	%fd23, %f109;
	fma.rn.f64 	%fd24, %fd22, %fd16, %fd23;
	cvt.rn.f32.f64 	%f110, %fd24;
	div.rn.f32 	%f111, %f110, %f24;
	fma.rn.f32 	%f168, %f108, 0f3F000000, %f168;
	fma.rn.f32 	%f167, %f110, 0f3F000000, %f167;
	fma.rn.f32 	%f171, %f21, %f111, %f171;
	fma.rn.f32 	%f170, %f22, %f111, %f170;
	fma.rn.f32 	%f169, %f23, %f111, %f169;
$L__BB0_7:
	mul.wide.u32 	%rd26, %r61, 4;
	add.s64 	%rd27, %rd1, %rd26;
	ld.global.u32 	%r61, [%rd27];
	setp.gt.s32 	%p5, %r61, -1;
	@%p5 bra 	$L__BB0_4;
$L__BB0_8:
	ld.param.u64 	%rd64, [_Z5forcePfS_S_S_S_S_S_S_S_S_fffffPiS0_iiiiifff_param_15];
	add.s32 	%r14, %r10, %r6;
	mad.lo.s32 	%r47, %r14, %r5, %r44;
	cvta.to.global.u64 	%rd28, %rd64;
	mul.wide.s32 	%rd29, %r47, 4;
	add.s64 	%rd30, %rd28, %rd29;
	ld.global.u32 	%r62, [%rd30];
	setp.lt.s32 	%p6, %r62, 0;
	@%p6 bra 	$L__BB0_13;
$L__BB0_9:
	setp.eq.s32 	%p7, %r62, %r2;
	@%p7 bra 	$L__BB0_12;
	mul.wide.u32 	%rd31, %r62, 4;
	add.s64 	%rd32, %rd4, %rd31;
	ld.global.f32 	%f112, [%rd32];
	sub.f32 	%f45, %f3, %f112;
	add.s64 	%rd33, %rd3, %rd31;
	ld.global.f32 	%f113, [%rd33];
	sub.f32 	%f46, %f4, %f113;
	add.s64 	%rd34, %rd2, %rd31;
	ld.global.f32 	%f114, [%rd34];
	sub.f32 	%f47, %f5, %f114;
	mul.f32 	%f115, %f46, %f46;
	fma.rn.f32 	%f116, %f45, %f45, %f115;
	fma.rn.f32 	%f48, %f47, %f47, %f116;
	setp.geu.f32 	%p8, %f48, %f2;
	@%p8 bra 	$L__BB0_12;
	cvt.f64.f32 	%fd25, %f48;
	sqrt.rn.f64 	%fd26, %fd25;
	cvt.rn.f32.f64 	%f117, %fd26;
	div.rn.f32 	%f118, %f1, %f48;
	mul.f32 	%f119, %f118, %f118;
	mul.f32 	%f120, %f118, %f119;
	cvt.f64.f32 	%fd27, %f120;
	add.f64 	%fd28, %fd27, 0dBFF0000000000000;
	mul.f64 	%fd29, %fd28, %fd27;
	sub.f64 	%fd30, %fd29, %fd1;
	sub.f32 	%f121, %f117, %f88;
	mul.f32 	%f122, %f90, %f121;
	cvt.f64.f32 	%fd31, %f122;
	sub.f64 	%fd32, %fd30, %fd31;
	cvt.rn.f32.f64 	%f123, %fd32;
	add.f64 	%fd33, %fd27, 0dBFE0000000000000;
	mul.f32 	%f124, %f91, %f117;
	cvt.f64.f32 	%fd34, %f124;
	fma.rn.f64 	%fd35, %fd33, %fd27, %fd34;
	cvt.rn.f32.f64 	%f125, %fd35;
	div.rn.f32 	%f126, %f125, %f48;
	fma.rn.f32 	%f168, %f123, 0f3F000000, %f168;
	fma.rn.f32 	%f167, %f125, 0f3F000000, %f167;
	fma.rn.f32 	%f171, %f45, %f126, %f171;
	fma.rn.f32 	%f170, %f46, %f126, %f170;
	fma.rn.f32 	%f169, %f47, %f126, %f169;
$L__BB0_12:
	mul.wide.u32 	%rd35, %r62, 4;
	add.s64 	%rd36, %rd1, %rd35;
	ld.global.u32 	%r62, [%rd36];
	setp.gt.s32 	%p9, %r62, -1;
	@%p9 bra 	$L__BB0_9;
$L__BB0_13:
	ld.param.u64 	%rd65, [_Z5forcePfS_S_S_S_S_S_S_S_S_fffffPiS0_iiiiifff_param_15];
	add.s32 	%r48, %r14, %r6;
	mad.lo.s32 	%r50, %r48, %r5, %r44;
	cvta.to.global.u64 	%rd37, %rd65;
	mul.wide.s32 	%rd38, %r50, 4;
	add.s64 	%rd39, %rd37, %rd38;
	ld.global.u32 	%r63, [%rd39];
	setp.lt.s32 	%p10, %r63, 0;
	@%p10 bra 	$L__BB0_18;
$L__BB0_14:
	setp.eq.s32 	%p11, %r63, %r2;
	@%p11 bra 	$L__BB0_17;
	mul.wide.u32 	%rd40, %r63, 4;
	add.s64 	%rd41, %rd4, %rd40;
	ld.global.f32 	%f127, [%rd41];
	sub.f32 	%f69, %f3, %f127;
	add.s64 	%rd42, %rd3, %rd40;
	ld.global.f32 	%f128, [%rd42];
	sub.f32 	%f70, %f4, %f128;
	add.s64 	%rd43, %rd2, %rd40;
	ld.global.f32 	%f129, [%rd43];
	sub.f32 	%f71, %f5, %f129;
	mul.f32 	%f130, %f70, %f70;
	fma.rn.f32 	%f131, %f69, %f69, %f130;
	fma.rn.f32 	%f72, %f71, %f71, %f131;
	setp.geu.f32 	%p12, %f72, %f2;
	@%p12 bra 	$L__BB0_17;
	cvt.f64.f32 	%fd36, %f72;
	sqrt.rn.f64 	%fd37, %fd36;
	cvt.rn.f32.f64 	%f132, %fd37;
	div.rn.f32 	%f133, %f1, %f72;
	mul.f32 	%f134, %f133, %f133;
	mul.f32 	%f135, %f133, %f134;
	cvt.f64.f32 	%fd38, %f135;
	add.f64 	%fd39, %fd38, 0dBFF0000000000000;
	mul.f64 	%fd40, %fd39, %fd38;
	sub.f64 	%fd41, %fd40, %fd1;
	sub.f32 	%f136, %f132, %f88;
	mul.f32 	%f137, %f90, %f136;
	cvt.f64.f32 	%fd42, %f137;
	sub.f64 	%fd43, %fd41, %fd42;
	cvt.rn.f32.f64 	%f138, %fd43;
	add.f64 	%fd44, %fd38, 0dBFE0000000000000;
	mul.f32 	%f139, %f91, %f132;
	cvt.f64.f32 	%fd45, %f139;
	fma.rn.f64 	%fd46, %fd44, %fd38, %fd45;
	cvt.rn.f32.f64 	%f140, %fd46;
	div.rn.f32 	%f141, %f140, %f72;
	fma.rn.f32 	%f168, %f138, 0f3F000000, %f168;
	fma.rn.f32 	%f167, %f140, 0f3F000000, %f167;
	fma.rn.f32 	%f171, %f69, %f141, %f171;
	fma.rn.f32 	%f170, %f70, %f141, %f170;
	fma.rn.f32 	%f169, %f71, %f141, %f169;
$L__BB0_17:
	mul.wide.u32 	%rd44, %r63, 4;
	add.s64 	%rd45, %rd1, %rd44;
	ld.global.u32 	%r63, [%rd45];
	setp.gt.s32 	%p13, %r63, -1;
	@%p13 bra 	$L__BB0_14;
$L__BB0_18:
	add.s32 	%r60, %r60, 1;
	setp.ne.s32 	%p14, %r60, 2;
	@%p14 bra 	$L__BB0_3;
	add.s32 	%r59, %r59, 1;
	setp.ne.s32 	%p15, %r59, 2;
	@%p15 bra 	$L__BB0_2;
	ld.param.u64 	%rd62, [_Z5forcePfS_S_S_S_S_S_S_S_S_fffffPiS0_iiiiifff_param_9];
	ld.param.u64 	%rd61, [_Z5forcePfS_S_S_S_S_S_S_S_S_fffffPiS0_iiiiifff_param_8];
	ld.param.u64 	%rd60, [_Z5forcePfS_S_S_S_S_S_S_S_S_fffffPiS0_iiiiifff_param_7];
	mul.f32 	%f142, %f171, 0f42400000;
	cvta.to.global.u64 	%rd46, %rd60;
	mul.wide.s32 	%rd47, %r2, 4;
	add.s64 	%rd48, %rd46, %rd47;
	st.global.f32 	[%rd48], %f142;
	mul.f32 	%f143, %f170, 0f42400000;
	cvta.to.global.u64 	%rd49, %rd61;
	add.s64 	%rd50, %rd49, %rd47;
	st.global.f32 	[%rd50], %f143;
	mul.f32 	%f144, %f169, 0f42400000;
	cvta.to.global.u64 	%rd51, %rd62;
	add.s64 	%rd52, %rd51, %rd47;
	st.global.f32 	[%rd52], %f144;
	shl.b32 	%r51, %r1, 2;
	mov.u32 	%r52, vpArray;
	add.s32 	%r23, %r52, %r51;
	st.shared.f32 	[%r23], %f167;
	st.shared.f32 	[%r23+2048], %f168;
	mov.u32 	%r64, %ntid.x;
	setp.lt.u32 	%p16, %r64, 2;
	@%p16 bra 	$L__BB0_24;
$L__BB0_21:
	shr.u32 	%r26, %r64, 1;
	bar.sync 	0;
	setp.ge.u32 	%p17, %r1, %r26;
	@%p17 bra 	$L__BB0_23;
	shl.b32 	%r53, %r26, 2;
	add.s32 	%r54, %r23, %r53;
	ld.shared.f32 	%f145, [%r54];
	ld.shared.f32 	%f146, [%r23];
	add.f32 	%f147, %f145, %f146;
	st.shared.f32 	[%r23], %f147;
	ld.shared.f32 	%f148, [%r54+2048];
	ld.shared.f32 	%f149, [%r23+2048];
	add.f32 	%f150, %f148, %f149;
	st.shared.f32 	[%r23+2048], %f150;
$L__BB0_23:
	setp.gt.u32 	%p18, %r64, 3;
	mov.u32 	%r64, %r26;
	@%p18 bra 	$L__BB0_21;
$L__BB0_24:
	bar.sync 	0;
	setp.ne.s32 	%p19, %r1, 0;
	@%p19 bra 	$L__BB0_26;
	ld.param.u64 	%rd59, [_Z5forcePfS_S_S_S_S_S_S_S_S_fffffPiS0_iiiiifff_param_1];
	ld.param.u64 	%rd58, [_Z5forcePfS_S_S_S_S_S_S_S_S_fffffPiS0_iiiiifff_param_0];
	ld.shared.f32 	%f151, [vpArray+2048];
	mov.u32 	%r55, %ctaid.x;
	cvta.to.global.u64 	%rd53, %rd59;
	mul.wide.u32 	%rd54, %r55, 4;
	add.s64 	%rd55, %rd53, %rd54;
	st.global.f32 	[%rd55], %f151;
	ld.shared.f32 	%f152, [vpArray];
	cvta.to.global.u64 	%rd56, %rd58;
	add.s64 	%rd57, %rd56, %rd54;
	st.global.f32 	[%rd57], %f152;
$L__BB0_26:
	ret;

}
	// .globl	_Z11finalResultPfS_S_S_i
.visible .entry _Z11finalResultPfS_S_S_i(
	.param .u64 .ptr .align 1 _Z11finalResultPfS_S_S_i_param_0,
	.param .u64 .ptr .align 1 _Z11finalResultPfS_S_S_i_param_1,
	.param .u64 .ptr .align 1 _Z11finalResultPfS_S_S_i_param_2,
	.param .u64 .ptr .align 1 _Z11finalResultPfS_S_S_i_param_3,
	.param .u32 _Z11finalResultPfS_S_S_i_param_4
)
{
	.reg .pred 	%p<6>;
	.reg .b32 	%r<18>;
	.reg .b32 	%f<13>;
	.reg .b64 	%rd<12>;

	ld.param.u64 	%rd1, [_Z11finalResultPfS_S_S_i_param_0];
	ld.param.u64 	%rd2, [_Z11finalResultPfS_S_S_i_param_1];
	ld.param.u64 	%rd3, [_Z11finalResultPfS_S_S_i_param_2];
	ld.param.u64 	%rd4, [_Z11finalResultPfS_S_S_i_param_3];
	ld.param.u32 	%r8, [_Z11finalResultPfS_S_S_i_param_4];
	mov.u32 	%r1, %tid.x;
	setp.ge.u32 	%p1, %r1, %r8;
	@%p1 bra 	$L__BB1_5;
	cvta.to.global.u64 	%rd5, %rd2;
	cvta.to.global.u64 	%rd6, %rd1;
	mul.wide.u32 	%rd7, %r1, 4;
	add.s64 	%rd8, %rd5, %rd7;
	ld.global.f32 	%f1, [%rd8];
	shl.b32 	%r9, %r1, 2;
	mov.u32 	%r10, vpArray;
	add.s32 	%r2, %r10, %r9;
	st.shared.f32 	[%r2], %f1;
	add.s64 	%rd9, %rd6, %rd7;
	ld.global.f32 	%f2, [%rd9];
	shl.b32 	%r3, %r8, 2;
	add.s32 	%r4, %r2, %r3;
	st.shared.f32 	[%r4], %f2;
	mov.u32 	%r17, %ntid.x;
	setp.lt.u32 	%p2, %r17, 2;
	@%p2 bra 	$L__BB1_5;
$L__BB1_2:
	shr.u32 	%r7, %r17, 1;
	bar.sync 	0;
	setp.ge.u32 	%p3, %r1, %r7;
	@%p3 bra 	$L__BB1_4;
	shl.b32 	%r11, %r7, 2;
	add.s32 	%r12, %r2, %r11;
	ld.shared.f32 	%f3, [%r12];
	ld.shared.f32 	%f4, [%r2];
	add.f32 	%f5, %f3, %f4;
	st.shared.f32 	[%r2], %f5;
	add.s32 	%r13, %r12, %r3;
	ld.shared.f32 	%f6, [%r13];
	ld.shared.f32 	%f7, [%r4];
	add.f32 	%f8, %f6, %f7;
	st.shared.f32 	[%r4], %f8;
$L__BB1_4:
	setp.gt.u32 	%p4, %r17, 3;
	mov.u32 	%r17, %r7;
	@%p4 bra 	$L__BB1_2;
$L__BB1_5:
	bar.sync 	0;
	setp.ne.s32 	%p5, %r1, 0;
	@%p5 bra 	$L__BB1_7;
	shl.b32 	%r14, %r8, 2;
	mov.u32 	%r15, vpArray;
	add.s32 	%r16, %r15, %r14;
	ld.shared.f32 	%f9, [%r16];
	ld.shared.f32 	%f10, [vpArray];
	mul.f32 	%f11, %f9, 0f40800000;
	mul.f32 	%f12, %f10, 0f41800000;
	cvta.to.global.u64 	%rd10, %rd3;
	st.global.f32 	[%rd10], %f11;
	cvta.to.global.u64 	%rd11, %rd4;
	st.global.f32 	[%rd11], %f12;
$L__BB1_7:
	ret;

}


// ===== COMPILED SASS (sm_100) =====

	.target	sm_100

	.elftype	@"ET_EXEC"


//--------------------- .note.nv.tkinfo           --------------------------
	.section	.note.nv.tkinfo,"",@"SHT_NOTE"
	.sectionflags	@"SHF_NOTE_NV_TKINFO"
	.tkinfo
        /*0018*/ 	.word	0x00000002
        /*0030*/ 	.string	""
        /*0030*/ 	.string	"ptxas"
        /*0030*/ 	.string	"Cuda compilation tools, release 13.0, V13.0.88"
        /*0030*/ 	.string	"Build cuda_13.0.r13.0/compiler.36424714_0"
        /*0030*/ 	.string	"-arch sm_100 -m 64 "



//--------------------- .note.nv.cuinfo           --------------------------
	.section	.note.nv.cuinfo,"",@"SHT_NOTE"
	.sectionflags	@"SHF_NOTE_NV_CUINFO"
        /*0018*/ 	.short	0x0002
        /*001a*/ 	.short	0x0064
        /*001c*/ 	.short	0x0082
	.zero		2


//--------------------- .nv.info                  --------------------------
	.section	.nv.info,"",@"SHT_CUDA_INFO"
	.align	4


	//----- nvinfo : EIATTR_REGCOUNT
	.align		4
        /*0000*/ 	.byte	0x04, 0x2f
        /*0002*/ 	.short	(.L_1 - .L_0)
	.align		4
.L_0:
        /*0004*/ 	.word	index@(_Z5forcePfS_S_S_S_S_S_S_S_S_fffffPiS0_iiiiifff)
        /*0008*/ 	.word	0x0000002e


	//----- nvinfo : EIATTR_FRAME_SIZE
	.align		4
.L_1:
        /*000c*/ 	.byte	0x04, 0x11
        /*000e*/ 	.short	(.L_3 - .L_2)
	.align		4
.L_2:
        /*0010*/ 	.word	index@($__internal_2_$__cuda_sm3x_div_rn_noftz_f32_slowpath)
        /*0014*/ 	.word	0x00000000


	//----- nvinfo : EIATTR_FRAME_SIZE
	.align		4
.L_3:
        /*0018*/ 	.byte	0x04, 0x11
        /*001a*/ 	.short	(.L_5 - .L_4)
	.align		4
.L_4:
        /*001c*/ 	.word	index@($__internal_1_$__cuda_sm20_dsqrt_rn_f64_mediumpath_v1)
        /*0020*/ 	.word	0x00000000


	//----- nvinfo : EIATTR_FRAME_SIZE
	.align		4
.L_5:
        /*0024*/ 	.byte	0x04, 0x11
        /*0026*/ 	.short	(.L_7 - .L_6)
	.align		4
.L_6:
        /*0028*/ 	.word	index@($__internal_0_$__cuda_sm20_div_rn_f64_full)
        /*002c*/ 	.word	0x00000000


	//----- nvinfo : EIATTR_FRAME_SIZE
	.align		4
.L_7:
        /*0030*/ 	.byte	0x04, 0x11
        /*0032*/ 	.short	(.L_9 - .L_8)
	.align		4
.L_8:
        /*0034*/ 	.word	index@(_Z5forcePfS_S_S_S_S_S_S_S_S_fffffPiS0_iiiiifff)
        /*0038*/ 	.word	0x00000000


	//----- nvinfo : EIATTR_REGCOUNT
	.align		4
.L_9:
        /*003c*/ 	.byte	0x04, 0x2f
        /*003e*/ 	.short	(.L_11 - .L_10)
	.align		4
.L_10:
        /*0040*/ 	.word	index@(_Z11finalResultPfS_S_S_i)
        /*0044*/ 	.word	0x0000000e


	//----- nvinfo : EIATTR_FRAME_SIZE
	.align		4
.L_11:
        /*0048*/ 	.byte	0x04, 0x11
        /*004a*/ 	.short	(.L_13 - .L_12)
	.align		4
.L_12:
        /*004c*/ 	.word	index@(_Z11finalResultPfS_S_S_i)
        /*0050*/ 	.word	0x00000000


	//----- nvinfo : EIATTR_MIN_STACK_SIZE
	.align		4
.L_13:
        /*0054*/ 	.byte	0x04, 0x12
        /*0056*/ 	.short	(.L_15 - .L_14)
	.align		4
.L_14:
        /*0058*/ 	.word	index@(_Z11finalResultPfS_S_S_i)
        /*005c*/ 	.word	0x00000000


	//----- nvinfo : EIATTR_MIN_STACK_SIZE
	.align		4
.L_15:
        /*0060*/ 	.byte	0x04, 0x12
        /*0062*/ 	.short	(.L_17 - .L_16)
	.align		4
.L_16:
        /*0064*/ 	.word	index@(_Z5forcePfS_S_S_S_S_S_S_S_S_fffffPiS0_iiiiifff)
        /*0068*/ 	.word	0x00000000
.L_17:


//--------------------- .nv.compat                --------------------------
	.section	.nv.compat,"",@"SHT_CUDA_COMPAT_INFO"
	.align	4
        /*0000*/ 	.byte	0x02, 0x09, 0x00, 0x00, 0x02, 0x02, 0x01, 0x00, 0x02, 0x05, 0x05, 0x00, 0x03, 0x07, 0x01, 0x01
        /*0010*/ 	.byte	0x02, 0x03, 0x00, 0x00, 0x02, 0x06, 0x01, 0x00, 0x04, 0x0b, 0x08, 0x00, 0x01, 0x00, 0x00, 0x00
        /*0020*/ 	.byte	0x00, 0x00, 0x00, 0x00


//--------------------- .nv.info._Z11finalResultPfS_S_S_i --------------------------
	.section	.nv.info._Z11finalResultPfS_S_S_i,"",@"SHT_CUDA_INFO"
	.sectionflags	@""
	.align	4


	//----- nvinfo : EIATTR_CUDA_API_VERSION
	.align		4
        /*0000*/ 	.byte	0x04, 0x37
        /*0002*/ 	.short	(.L_19 - .L_18)
.L_18:
        /*0004*/ 	.word	0x00000082


	//----- nvinfo : EIATTR_KPARAM_INFO
	.align		4
.L_19:
        /*0008*/ 	.byte	0x04, 0x17
        /*000a*/ 	.short	(.L_21 - .L_20)
.L_20:
        /*000c*/ 	.word	0x00000000
        /*0010*/ 	.short	0x0004
        /*0012*/ 	.short	0x0020
        /*0014*/ 	.byte	0x00, 0xf0, 0x11, 0x00


	//----- nvinfo : EIATTR_KPARAM_INFO
	.align		4
.L_21:
        /*0018*/ 	.byte	0x04, 0x17
        /*001a*/ 	.short	(.L_23 - .L_22)
.L_22:
        /*001c*/ 	.word	0x00000000
        /*0020*/ 	.short	0x0003
        /*0022*/ 	.short	0x0018
        /*0024*/ 	.byte	0x00, 0xf5, 0x21, 0x00


	//----- nvinfo : EIATTR_KPARAM_INFO
	.align		4
.L_23:
        /*0028*/ 	.byte	0x04, 0x17
        /*002a*/ 	.short	(.L_25 - .L_24)
.L_24:
        /*002c*/ 	.word	0x00000000
        /*0030*/ 	.short	0x0002
        /*0032*/ 	.short	0x0010
        /*0034*/ 	.byte	0x00, 0xf5, 0x21, 0x00


	//----- nvinfo : EIATTR_KPARAM_INFO
	.align		4
.L_25:
        /*0038*/ 	.byte	0x04, 0x17
        /*003a*/ 	.short	(.L_27 - .L_26)
.L_26:
        /*003c*/ 	.word	0x00000000
        /*0040*/ 	.short	0x0001
        /*0042*/ 	.short	0x0008
        /*0044*/ 	.byte	0x00, 0xf5, 0x21, 0x00


	//----- nvinfo : EIATTR_KPARAM_INFO
	.align		4
.L_27:
        /*0048*/ 	.byte	0x04, 0x17
        /*004a*/ 	.short	(.L_29 - .L_28)
.L_28:
        /*004c*/ 	.word	0x00000000
        /*0050*/ 	.short	0x0000
        /*0052*/ 	.short	0x0000
        /*0054*/ 	.byte	0x00, 0xf5, 0x21, 0x00


	//----- nvinfo : EIATTR_SPARSE_MMA_MASK
	.align		4
.L_29:
        /*0058*/ 	.byte	0x03, 0x50
        /*005a*/ 	.short	0x0000


	//----- nvinfo : EIATTR_MAXREG_COUNT
	.align		4
        /*005c*/ 	.byte	0x03, 0x1b
        /*005e*/ 	.short	0x00ff


	//----- nvinfo : EIATTR_NUM_BARRIERS
	.align		4
        /*0060*/ 	.byte	0x02, 0x4c
        /*0062*/ 	.byte	0x01
	.zero		1


	//----- nvinfo : EIATTR_MERCURY_ISA_VERSION
	.align		4
        /*0064*/ 	.byte	0x03, 0x5f
        /*0066*/ 	.short	0x0101


	//----- nvinfo : EIATTR_VRC_CTA_INIT_COUNT
	.align		4
        /*0068*/ 	.byte	0x02, 0x4a
	.zero		1
	.zero		1


	//----- nvinfo : EIATTR_EXIT_INSTR_OFFSETS
	.align		4
        /*006c*/ 	.byte	0x04, 0x1c
        /*006e*/ 	.short	(.L_31 - .L_30)


	//   ....[0]....
.L_30:
        /*0070*/ 	.word	0x000002f0


	//   ....[1]....
        /*0074*/ 	.word	0x000003d0


	//----- nvinfo : EIATTR_CRS_STACK_SIZE
	.align		4
.L_31:
        /*0078*/ 	.byte	0x04, 0x1e
        /*007a*/ 	.short	(.L_33 - .L_32)
.L_32:
        /*007c*/ 	.word	0x00000000


	//----- nvinfo : EIATTR_CBANK_PARAM_SIZE
	.align		4
.L_33:
        /*0080*/ 	.byte	0x03, 0x19
        /*0082*/ 	.short	0x0024


	//----- nvinfo : EIATTR_PARAM_CBANK
	.align		4
        /*0084*/ 	.byte	0x04, 0x0a
        /*0086*/ 	.short	(.L_35 - .L_34)
	.align		4
.L_34:
        /*0088*/ 	.word	index@(.nv.constant0._Z11finalResultPfS_S_S_i)
        /*008c*/ 	.short	0x0380
        /*008e*/ 	.short	0x0024


	//----- nvinfo : EIATTR_SW_WAR
	.align		4
.L_35:
        /*0090*/ 	.byte	0x04, 0x36
        /*0092*/ 	.short	(.L_37 - .L_36)
.L_36:
        /*0094*/ 	.word	0x00000008
.L_37:


//--------------------- .nv.info._Z5forcePfS_S_S_S_S_S_S_S_S_fffffPiS0_iiiiifff --------------------------
	.section	.nv.info._Z5forcePfS_S_S_S_S_S_S_S_S_fffffPiS0_iiiiifff,"",@"SHT_CUDA_INFO"
	.sectionflags	@""
	.align	4


	//----- nvinfo : EIATTR_CUDA_API_VERSION
	.align		4
        /*0000*/ 	.byte	0x04, 0x37
        /*0002*/ 	.short	(.L_39 - .L_38)
.L_38:
        /*0004*/ 	.word	0x00000082


	//----- nvinfo : EIATTR_KPARAM_INFO
	.align		4
.L_39:
        /*0008*/ 	.byte	0x04, 0x17
        /*000a*/ 	.short	(.L_41 - .L_40)
.L_40:
        /*000c*/ 	.word	0x00000000
        /*0010*/ 	.short	0x0018
        /*0012*/ 	.short	0x0094
        /*0014*/ 	.byte	0x00, 0xf0, 0x11, 0x00


	//----- nvinfo : EIATTR_KPARAM_INFO
	.align		4
.L_41:
        /*0018*/ 	.byte	0x04, 0x17
        /*001a*/ 	.short	(.L_43 - .L_42)
.L_42:
        /*001c*/ 	.word	0x00000000
        /*0020*/ 	.short	0x0017
        /*0022*/ 	.short	0x0090
        /*0024*/ 	.byte	0x00, 0xf0, 0x11, 0x00


	//----- nvinfo : EIATTR_KPARAM_INFO
	.align		4
.L_43:
        /*0028*/ 	.byte	0x04, 0x17
        /*002a*/ 	.short	(.L_45 - .L_44)
.L_44:
        /*002c*/ 	.word	0x00000000
        /*0030*/ 	.short	0x0016
        /*0032*/ 	.short	0x008c
        /*0034*/ 	.byte	0x00, 0xf0, 0x11, 0x00


	//----- nvinfo : EIATTR_KPARAM_INFO
	.align		4
.L_45:
        /*0038*/ 	.byte	0x04, 0x17
        /*003a*/ 	.short	(.L_47 - .L_46)
.L_46:
        /*003c*/ 	.word	0x00000000
        /*0040*/ 	.short	0x0015
        /*0042*/ 	.short	0x0088
        /*0044*/ 	.byte	0x00, 0xf0, 0x11, 0x00


	//----- nvinfo : EIATTR_KPARAM_INFO
	.align		4
.L_47:
        /*0048*/ 	.byte	0x04, 0x17
        /*004a*/ 	.short	(.L_49 - .L_48)
.L_48:
        /*004c*/ 	.word	0x00000000
        /*0050*/ 	.short	0x0014
        /*0052*/ 	.short	0x0084
        /*0054*/ 	.byte	0x00, 0xf0, 0x11, 0x00


	//----- nvinfo : EIATTR_KPARAM_INFO
	.align		4
.L_49:
        /*0058*/ 	.byte	0x04, 0x17
        /*005a*/ 	.short	(.L_51 - .L_50)
.L_50:
        /*005c*/ 	.word	0x00000000
        /*0060*/ 	.short	0x0013
        /*0062*/ 	.short	0x0080
        /*0064*/ 	.byte	0x00, 0xf0, 0x11, 0x00


	//----- nvinfo : EIATTR_KPARAM_INFO
	.align		4
.L_51:
        /*0068*/ 	.byte	0x04, 0x17
        /*006a*/ 	.short	(.L_53 - .L_52)
.L_52:
        /*006c*/ 	.word	0x00000000
        /*0070*/ 	.short	0x0012
        /*0072*/ 	.short	0x007c
        /*0074*/ 	.byte	0x00, 0xf0, 0x11, 0x00


	//----- nvinfo : EIATTR_KPARAM_INFO
	.align		4
.L_53:
        /*0078*/ 	.byte	0x04, 0x17
        /*007a*/ 	.short	(.L_55 - .L_54)
.L_54:
        /*007c*/ 	.word	0x00000000
        /*0080*/ 	.short	0x0011
        /*0082*/ 	.short	0x0078
        /*0084*/ 	.byte	0x00, 0xf0, 0x11, 0x00


	//----- nvinfo : EIATTR_KPARAM_INFO
	.align		4
.L_55:
        /*0088*/ 	.byte	0x04, 0x17
        /*008a*/ 	.short	(.L_57 - .L_56)
.L_56:
        /*008c*/ 	.word	0x00000000
        /*0090*/ 	.short	0x0010
        /*0092*/ 	.short	0x0070
        /*0094*/ 	.byte	0x00, 0xf5, 0x21, 0x00


	//----- nvinfo : EIATTR_KPARAM_INFO
	.align		4
.L_57:
        /*0098*/ 	.byte	0x04, 0x17
        /*009a*/ 	.short	(.L_59 - .L_58)
.L_58:
        /*009c*/ 	.word	0x00000000
        /*00a0*/ 	.short	0x000f
        /*00a2*/ 	.short	0x0068
        /*00a4*/ 	.byte	0x00, 0xf5, 0x21, 0x00


	//----- nvinfo : EIATTR_KPARAM_INFO
	.align		4
.L_59:
        /*00a8*/ 	.byte	0x04, 0x17
        /*00aa*/ 	.short	(.L_61 - .L_60)
.L_60:
        /*00ac*/ 	.word	0x00000000
        /*00b0*/ 	.short	0x000e
        /*00b2*/ 	.short	0x0060
        /*00b4*/ 	.byte	0x00, 0xf0, 0x11, 0x00


	//----- nvinfo : EIATTR_KPARAM_INFO
	.align		4
.L_61:
        /*00b8*/ 	.byte	0x04, 0x17
        /*00ba*/ 	.short	(.L_63 - .L_62)
.L_62:
        /*00bc*/ 	.word	0x00000000
        /*00c0*/ 	.short	0x000d
        /*00c2*/ 	.short	0x005c
        /*00c4*/ 	.byte	0x00, 0xf0, 0x11, 0x00


	//----- nvinfo : EIATTR_KPARAM_INFO
	.align		4
.L_63:
        /*00c8*/ 	.byte	0x04, 0x17
        /*00ca*/ 	.short	(.L_65 - .L_64)
.L_64:
        /*00cc*/ 	.word	0x00000000
        /*00d0*/ 	.short	0x000c
        /*00d2*/ 	.short	0x0058
        /*00d4*/ 	.byte	0x00, 0xf0, 0x11, 0x00


	//----- nvinfo : EIATTR_KPARAM_INFO
	.align		4
.L_65:
        /*00d8*/ 	.byte	0x04, 0x17
        /*00da*/ 	.short	(.L_67 - .L_66)
.L_66:
        /*00dc*/ 	.word	0x00000000
        /*00e0*/ 	.short	0x000b
        /*00e2*/ 	.short	0x0054
        /*00e4*/ 	.byte	0x00, 0xf0, 0x11, 0x00


	//----- nvinfo : EIATTR_KPARAM_INFO
	.align		4
.L_67:
        /*00e8*/ 	.byte	0x04, 0x17
        /*00ea*/ 	.short	(.L_69 - .L_68)
.L_68:
        /*00ec*/ 	.word	0x00000000
        /*00f0*/ 	.short	0x000a
        /*00f2*/ 	.short	0x0050
        /*00f4*/ 	.byte	0x00, 0xf0, 0x11, 0x00


	//----- nvinfo : EIATTR_KPARAM_INFO
	.align		4
.L_69:
        /*00f8*/ 	.byte	0x04, 0x17
        /*00fa*/ 	.short	(.L_71 - .L_70)
.L_70:
        /*00fc*/ 	.word	0x00000000
        /*0100*/ 	.short	0x0009
        /*0102*/ 	.short	0x0048
        /*0104*/ 	.byte	0x00, 0xf5, 0x21, 0x00


	//----- nvinfo : EIATTR_KPARAM_INFO
	.align		4
.L_71:
        /*0108*/ 	.byte	0x04, 0x17
        /*010a*/ 	.short	(.L_73 - .L_72)
.L_72:
        /*010c*/ 	.word	0x00000000
        /*0110*/ 	.short	0x0008
        /*0112*/ 	.short	0x0040
        /*0114*/ 	.byte	0x00, 0xf5, 0x21, 0x00


	//----- nvinfo : EIATTR_KPARAM_INFO
	.align		4
.L_73:
        /*0118*/ 	.byte	0x04, 0x17
        /*011a*/ 	.short	(.L_75 - .L_74)
.L_74:
        /*011c*/ 	.word	0x00000000
        /*0120*/ 	.short	0x0007
        /*0122*/ 	.short	0x0038
        /*0124*/ 	.byte	0x00, 0xf5, 0x21, 0x00


	//----- nvinfo : EIATTR_KPARAM_INFO
	.align		4
.L_75:
        /*0128*/ 	.byte	0x04, 0x17
        /*012a*/ 	.short	(.L_77 - .L_76)
.L_76:
        /*012c*/ 	.word	0x00000000
        /*0130*/ 	.short	0x0006
        /*0132*/ 	.short	0x0030
        /*0134*/ 	.byte	0x00, 0xf5, 0x21, 0x00


	//----- nvinfo : EIATTR_KPARAM_INFO
	.align		4
.L_77:
        /*0138*/ 	.byte	0x04, 0x17
        /*013a*/ 	.short	(.L_79 - .L_78)
.L_78:
        /*013c*/ 	.word	0x00000000
        /*0140*/ 	.short	0x0005
        /*0142*/ 	.short	0x0028
        /*0144*/ 	.byte	0x00, 0xf5, 0x21, 0x00


	//----- nvinfo : EIATTR_KPARAM_INFO
	.align		4
.L_79:
        /*0148*/ 	.byte	0x04, 0x17
        /*014a*/ 	.short	(.L_81 - .L_80)
.L_80:
        /*014c*/ 	.word	0x00000000
        /*0150*/ 	.short	0x0004
        /*0152*/ 	.short	0x0020
        /*0154*/ 	.byte	0x00, 0xf5, 0x21, 0x00


	//----- nvinfo : EIATTR_KPARAM_INFO
	.align		4
.L_81:
        /*0158*/ 	.byte	0x04, 0x17
        /*015a*/ 	.short	(.L_83 - .L_82)
.L_82:
        /*015c*/ 	.word	0x00000000
        /*0160*/ 	.short	0x0003
        /*0162*/ 	.short	0x0018
        /*0164*/ 	.byte	0x00, 0xf5, 0x21, 0x00


	//----- nvinfo : EIATTR_KPARAM_INFO
	.align		4
.L_83:
        /*0168*/ 	.byte	0x04, 0x17
        /*016a*/ 	.short	(.L_85 - .L_84)
.L_84:
        /*016c*/ 	.word	0x00000000
        /*0170*/ 	.short	0x0002
        /*0172*/ 	.short	0x0010
        /*0174*/ 	.byte	0x00, 0xf5, 0x21, 0x00


	//----- nvinfo : EIATTR_KPARAM_INFO
	.align		4
.L_85:
        /*0178*/ 	.byte	0x04, 0x17
        /*017a*/ 	.short	(.L_87 - .L_86)
.L_86:
        /*017c*/ 	.word	0x00000000
        /*0180*/ 	.short	0x0001
        /*0182*/ 	.short	0x0008
        /*0184*/ 	.byte	0x00, 0xf5, 0x21, 0x00


	//----- nvinfo : EIATTR_KPARAM_INFO
	.align		4
.L_87:
        /*0188*/ 	.byte	0x04, 0x17
        /*018a*/ 	.short	(.L_89 - .L_88)
.L_88:
        /*018c*/ 	.word	0x00000000
        /*0190*/ 	.short	0x0000
        /*0192*/ 	.short	0x0000
        /*0194*/ 	.byte	0x00, 0xf5, 0x21, 0x00


	//----- nvinfo : EIATTR_SPARSE_MMA_MASK
	.align		4
.L_89:
        /*0198*/ 	.byte	0x03, 0x50
        /*019a*/ 	.short	0x0000


	//----- nvinfo : EIATTR_MAXREG_COUNT
	.align		4
        /*019c*/ 	.byte	0x03, 0x1b
        /*019e*/ 	.short	0x00ff


	//----- nvinfo : EIATTR_NUM_BARRIERS
	.align		4
        /*01a0*/ 	.byte	0x02, 0x4c
        /*01a2*/ 	.byte	0x01
	.zero		1


	//----- nvinfo : EIATTR_MERCURY_ISA_VERSION
	.align		4
        /*01a4*/ 	.byte	0x03, 0x5f
        /*01a6*/ 	.short	0x0101


	//----- nvinfo : EIATTR_VRC_CTA_INIT_COUNT
	.align		4
        /*01a8*/ 	.byte	0x02, 0x4a
	.zero		1
	.zero		1


	//----- nvinfo : EIATTR_EXIT_INSTR_OFFSETS
	.align		4
        /*01ac*/ 	.byte	0x04, 0x1c
        /*01ae*/ 	.short	(.L_91 - .L_90)


	//   ....[0]....
.L_90:
        /*01b0*/ 	.word	0x00000070


	//   ....[1]....
        /*01b4*/ 	.word	0x00001f10


	//   ....[2]....
        /*01b8*/ 	.word	0x00001fe0


	//----- nvinfo : EIATTR_CRS_STACK_SIZE
	.align		4
.L_91:
        /*01bc*/ 	.byte	0x04, 0x1e
        /*01be*/ 	.short	(.L_93 - .L_92)
.L_92:
        /*01c0*/ 	.word	0x00000000


	//----- nvinfo : EIATTR_CBANK_PARAM_SIZE
	.align		4
.L_93:
        /*01c4*/ 	.byte	0x03, 0x19
        /*01c6*/ 	.short	0x0098


	//----- nvinfo : EIATTR_PARAM_CBANK
	.align		4
        /*01c8*/ 	.byte	0x04, 0x0a
        /*01ca*/ 	.short	(.L_95 - .L_94)
	.align		4
.L_94:
        /*01cc*/ 	.word	index@(.nv.constant0._Z5forcePfS_S_S_S_S_S_S_S_S_fffffPiS0_iiiiifff)
        /*01d0*/ 	.short	0x0380
        /*01d2*/ 	.short	0x0098


	//----- nvinfo : EIATTR_SW_WAR
	.align		4
.L_95:
        /*01d4*/ 	.byte	0x04, 0x36
        /*01d6*/ 	.short	(.L_97 - .L_96)
.L_96:
        /*01d8*/ 	.word	0x00000008
.L_97:


//--------------------- .nv.callgraph             --------------------------
	.section	.nv.callgraph,"",@"SHT_CUDA_CALLGRAPH"
	.align	4
	.sectionentsize	8
	.align		4
        /*0000*/ 	.word	0x00000000
	.align		4
        /*0004*/ 	.word	0xffffffff
	.align		4
        /*0008*/ 	.word	0x00000000
	.align		4
        /*000c*/ 	.word	0xfffffffe
	.align		4
        /*0010*/ 	.word	0x00000000
	.align		4
        /*0014*/ 	.word	0xfffffffd
	.align		4
        /*0018*/ 	.word	0x00000000
	.align		4
        /*001c*/ 	.word	0xfffffffc


//--------------------- .text._Z11finalResultPfS_S_S_i --------------------------
	.section	.text._Z11finalResultPfS_S_S_i,"ax",@progbits
	.align	128
        .global         _Z11finalResultPfS_S_S_i
        .type           _Z11finalResultPfS_S_S_i,@function
        .size           _Z11finalResultPfS_S_S_i,(.L_x_74 - _Z11finalResultPfS_S_S_i)
        .other          _Z11finalResultPfS_S_S_i,@"STO_CUDA_ENTRY STV_DEFAULT"
_Z11finalResultPfS_S_S_i:
.text._Z11finalResultPfS_S_S_i:
[----:B------:R-:W-:Y:S01]  /*0000*/  LDC R1, c[0x0][0x37c] ;  /* 0x0000df00ff017b82 */ /* 0x000fe20000000800 */
[----:B------:R-:W0:Y:S07]  /*0010*/  S2R R11, SR_TID.X ;  /* 0x00000000000b7919 */ /* 0x000e2e0000002100 */
[----:B------:R-:W0:Y:S01]  /*0020*/  LDC R0, c[0x0][0x3a0] ;  /* 0x0000e800ff007b82 */ /* 0x000e220000000800 */
[----:B------:R-:W1:Y:S01]  /*0030*/  LDCU.64 UR8, c[0x0][0x358] ;  /* 0x00006b00ff0877ac */ /* 0x000e620008000a00 */
[----:B0-----:R-:W-:-:S13]  /*0040*/  ISETP.GE.U32.AND P0, PT, R11, R0, PT ;  /* 0x000000000b00720c */ /* 0x001fda0003f06070 */
[----:B-1----:R-:W-:Y:S05]  /*0050*/  @P0 BRA `(.L_x_0) ;  /* 0x0000000000980947 */ /* 0x002fea0003800000 */
[----:B------:R-:W0:Y:S08]  /*0060*/  LDC.64 R2, c[0x0][0x388] ;  /* 0x0000e200ff027b82 */ /* 0x000e300000000a00 */
[----:B------:R-:W1:Y:S01]  /*0070*/  LDC.64 R4, c[0x0][0x380] ;  /* 0x0000e000ff047b82 */ /* 0x000e620000000a00 */
[----:B0-----:R-:W-:-:S06]  /*0080*/  IMAD.WIDE.U32 R2, R11, 0x4, R2 ;  /* 0x000000040b027825 */ /* 0x001fcc00078e0002 */
[----:B------:R-:W2:Y:S01]  /*0090*/  LDG.E R2, desc[UR8][R2.64] ;  /* 0x0000000802027981 */ /* 0x000ea2000c1e1900 */
[----:B-1----:R-:W-:-:S06]  /*00a0*/  IMAD.WIDE.U32 R4, R11, 0x4, R4 ;  /* 0x000000040b047825 */ /* 0x002fcc00078e0004 */
[----:B------:R-:W3:Y:S01]  /*00b0*/  LDG.E R4, desc[UR8][R4.64] ;  /* 0x0000000804047981 */ /* 0x000ee2000c1e1900 */
[----:B------:R-:W0:Y:S01]  /*00c0*/  S2UR UR5, SR_CgaCtaId ;  /* 0x00000000000579c3 */ /* 0x000e220000008800 */
[----:B------:R-:W-:Y:S02]  /*00d0*/  UMOV UR4, 0x400 ;  /* 0x0000040000047882 */ /* 0x000fe40000000000 */
[----:B0-----:R-:W-:-:S06]  /*00e0*/  ULEA UR4, UR5, UR4, 0x18 ;  /* 0x0000000405047291 */ /* 0x001fcc000f8ec0ff */
[----:B------:R-:W-:-:S05]  /*00f0*/  LEA R7, R11, UR4, 0x2 ;  /* 0x000000040b077c11 */ /* 0x000fca000f8e10ff */
[----:B------:R-:W0:Y:S01]  /*0100*/  LDCU UR4, c[0x0][0x360] ;  /* 0x00006c00ff0477ac */ /* 0x000e220008000800 */
[----:B------:R-:W-:Y:S01]  /*0110*/  LEA R9, R0, R7, 0x2 ;  /* 0x0000000700097211 */ /* 0x000fe200078e10ff */
[----:B0-----:R-:W-:Y:S01]  /*0120*/  UISETP.GE.U32.AND UP0, UPT, UR4, 0x2, UPT ;  /* 0x000000020400788c */ /* 0x001fe2000bf06070 */
[----:B--2---:R0:W-:Y:S04]  /*0130*/  STS [R7], R2 ;  /* 0x0000000207007388 */ /* 0x0041e80000000800 */
[----:B---3--:R0:W-:Y:S04]  /*0140*/  STS [R9], R4 ;  /* 0x0000000409007388 */ /* 0x0081e80000000800 */
[----:B------:R-:W-:Y:S05]  /*0150*/  BRA.U !UP0, `(.L_x_0) ;  /* 0x0000000108587547 */ /* 0x000fea000b800000 */
[----:B------:R-:W1:Y:S01]  /*0160*/  LDC R5, c[0x0][0x3a0] ;  /* 0x0000e800ff057b82 */ /* 0x000e620000000800 */
[----:B------:R-:W-:-:S07]  /*0170*/  MOV R0, UR4 ;  /* 0x0000000400007c02 */ /* 0x000fce0008000f00 */
.L_x_3:
[----:B------:R-:W-:Y:S01]  /*0180*/  SHF.R.U32.HI R6, RZ, 0x1, R0 ;  /* 0x00000001ff067819 */ /* 0x000fe20000011600 */
[----:B------:R-:W-:Y:S05]  /*0190*/  WARPSYNC.ALL ;  /* 0x0000000000007948 */ /* 0x000fea0003800000 */
[----:B------:R-:W-:Y:S01]  /*01a0*/  BAR.SYNC.DEFER_BLOCKING 0x0 ;  /* 0x0000000000007b1d */ /* 0x000fe20000010000 */
[----:B------:R-:W-:Y:S02]  /*01b0*/  ISETP.GE.U32.AND P0, PT, R11, R6, PT ;  /* 0x000000060b00720c */ /* 0x000fe40003f06070 */
[----:B------:R-:W-:-:S03]  /*01c0*/  ISETP.GT.U32.AND P1, PT, R0, 0x3, PT ;  /* 0x000000030000780c */ /* 0x000fc60003f24070 */
[----:B------:R-:W-:Y:S08]  /*01d0*/  BSSY.RECONVERGENT B0, `(.L_x_1) ;  /* 0x000000c000007945 */ /* 0x000ff00003800200 */
[----:B--2---:R-:W-:Y:S05]  /*01e0*/  @P0 BRA `(.L_x_2) ;  /* 0x0000000000280947 */ /* 0x004fea0003800000 */
[----:B------:R-:W-:Y:S01]  /*01f0*/  IMAD R0, R6, 0x4, R7 ;  /* 0x0000000406007824 */ /* 0x000fe200078e0207 */
[----:B------:R-:W-:Y:S04]  /*0200*/  LDS R3, [R7] ;  /* 0x0000000007037984 */ /* 0x000fe80000000800 */
[----:B0-----:R-:W0:Y:S02]  /*0210*/  LDS R2, [R0] ;  /* 0x0000000000027984 */ /* 0x001e240000000800 */
[----:B0-----:R-:W-:Y:S01]  /*0220*/  FADD R2, R2, R3 ;  /* 0x0000000302027221 */ /* 0x001fe20000000000 */
[----:B-1----:R-:W-:-:S04]  /*0230*/  LEA R3, R5, R0, 0x2 ;  /* 0x0000000005037211 */ /* 0x002fc800078e10ff */
[----:B------:R-:W-:Y:S04]  /*0240*/  STS [R7], R2 ;  /* 0x0000000207007388 */ /* 0x000fe80000000800 */
[----:B------:R-:W-:Y:S04]  /*0250*/  LDS R3, [R3] ;  /* 0x0000000003037984 */ /* 0x000fe80000000800 */
[----:B------:R-:W0:Y:S02]  /*0260*/  LDS R4, [R9] ;  /* 0x0000000009047984 */ /* 0x000e240000000800 */
[----:B0-----:R-:W-:-:S05]  /*0270*/  FADD R4, R3, R4 ;  /* 0x0000000403047221 */ /* 0x001fca0000000000 */
[----:B------:R2:W-:Y:S02]  /*0280*/  STS [R9], R4 ;  /* 0x0000000409007388 */ /* 0x0005e40000000800 */
.L_x_2:
[----:B------:R-:W-:Y:S05]  /*0290*/  BSYNC.RECONVERGENT B0 ;  /* 0x0000000000007941 */ /* 0x000fea0003800200 */
.L_x_1:
[----:B------:R-:W-:Y:S01]  /*02a0*/  IMAD.MOV.U32 R0, RZ, RZ, R6 ;  /* 0x000000ffff007224 */ /* 0x000fe200078e0006 */
[----:B------:R-:W-:Y:S06]  /*02b0*/  @P1 BRA `(.L_x_3) ;  /* 0xfffffffc00b01947 */ /* 0x000fec000383ffff */
.L_x_0:
[----:B------:R-:W-:Y:S05]  /*02c0*/  WARPSYNC.ALL ;  /* 0x0000000000007948 */ /* 0x000fea0003800000 */
[----:B------:R-:W-:Y:S01]  /*02d0*/  BAR.SYNC.DEFER_BLOCKING 0x0 ;  /* 0x0000000000007b1d */ /* 0x000fe20000010000 */
[----:B------:R-:W-:-:S13]  /*02e0*/  ISETP.NE.AND P0, PT, R11, RZ, PT ;  /* 0x000000ff0b00720c */ /* 0x000fda0003f05270 */
[----:B------:R-:W-:Y:S05]  /*02f0*/  @P0 EXIT ;  /* 0x000000000000094d */ /* 0x000fea0003800000 */
[----:B------:R-:W3:Y:S01]  /*0300*/  S2UR UR5, SR_CgaCtaId ;  /* 0x00000000000579c3 */ /* 0x000ee20000008800 */
[----:B------:R-:W4:Y:S01]  /*0310*/  LDCU UR6, c[0x0][0x3a0] ;  /* 0x00007400ff0677ac */ /* 0x000f220008000800 */
[----:B------:R-:W-:-:S06]  /*0320*/  UMOV UR4, 0x400 ;  /* 0x0000040000047882 */ /* 0x000fcc0000000000 */
[----:B0-----:R-:W0:Y:S08]  /*0330*/  LDC.64 R2, c[0x0][0x390] ;  /* 0x0000e400ff027b82 */ /* 0x001e300000000a00 */
[----:B-12---:R-:W1:Y:S01]  /*0340*/  LDC.64 R4, c[0x0][0x398] ;  /* 0x0000e600ff047b82 */ /* 0x006e620000000a00 */
[----:B---3--:R-:W-:-:S04]  /*0350*/  ULEA UR5, UR5, UR4, 0x18 ;  /* 0x0000000405057291 */ /* 0x008fc8000f8ec0ff */
[----:B----4-:R-:W-:-:S05]  /*0360*/  ULEA UR4, UR6, UR5, 0x2 ;  /* 0x0000000506047291 */ /* 0x010fca000f8e10ff */
[----:B------:R-:W2:Y:S04]  /*0370*/  LDS R6, [UR5] ;  /* 0x00000005ff067984 */ /* 0x000ea80008000800 */
[----:B------:R-:W3:Y:S01]  /*0380*/  LDS R0, [UR4] ;  /* 0x00000004ff007984 */ /* 0x000ee20008000800 */
[----:B--2---:R-:W-:Y:S01]  /*0390*/  FMUL R9, R6, 16 ;  /* 0x4180000006097820 */ /* 0x004fe20000400000 */
[----:B---3--:R-:W-:-:S05]  /*03a0*/  FMUL R7, R0, 4 ;  /* 0x4080000000077820 */ /* 0x008fca0000400000 */
[----:B0-----:R-:W-:Y:S04]  /*03b0*/  STG.E desc[UR8][R2.64], R7 ;  /* 0x0000000702007986 */ /* 0x001fe8000c101908 */
[----:B-1----:R-:W-:Y:S01]  /*03c0*/  STG.E desc[UR8][R4.64], R9 ;  /* 0x0000000904007986 */ /* 0x002fe2000c101908 */
[----:B------:R-:W-:Y:S05]  /*03d0*/  EXIT ;  /* 0x000000000000794d */ /* 0x000fea0003800000 */
.L_x_4:
[----:B------:R-:W-:-:S00]  /*03e0*/  BRA `(.L_x_4) ;  /* 0xfffffffc00fc7947 */ /* 0x000fc0000383ffff */
[----:B------:R-:W-:-:S00]  /*03f0*/  NOP ;  /* 0x0000000000007918 */ /* 0x000fc00000000000 */
        /* <DEDUP_REMOVED lines=8> */
.L_x_74:


//--------------------- .text._Z5forcePfS_S_S_S_S_S_S_S_S_fffffPiS0_iiiiifff --------------------------
	.section	.text._Z5forcePfS_S_S_S_S_S_S_S_S_fffffPiS0_iiiiifff,"ax",@progbits
	.align	128
        .global         _Z5forcePfS_S_S_S_S_S_S_S_S_fffffPiS0_iiiiifff
        .type           _Z5forcePfS_S_S_S_S_S_S_S_S_fffffPiS0_iiiiifff,@function
        .size           _Z5forcePfS_S_S_S_S_S_S_S_S_fffffPiS0_iiiiifff,(.L_x_73 - _Z5forcePfS_S_S_S_S_S_S_S_S_fffffPiS0_iiiiifff)
        .other          _Z5forcePfS_S_S_S_S_S_S_S_S_fffffPiS0_iiiiifff,@"STO_CUDA_ENTRY STV_DEFAULT"
_Z5forcePfS_S_S_S_S_S_S_S_S_fffffPiS0_iiiiifff:
.text._Z5forcePfS_S_S_S_S_S_S_S_S_fffffPiS0_iiiiifff:
[----:B------:R-:W-:Y:S01]  /*0000*/  LDC R1, c[0x0][0x37c] ;  /* 0x0000df00ff017b82 */ /* 0x000fe20000000800 */
[----:B------:R-:W0:Y:S07]  /*0010*/  S2R R17, SR_TID.X ;  /* 0x0000000000117919 */ /* 0x000e2e0000002100 */
[----:B------:R-:W0:Y:S01]  /*0020*/  S2UR UR4, SR_CTAID.X ;  /* 0x00000000000479c3 */ /* 0x000e220000002500 */
[----:B------:R-:W1:Y:S07]  /*0030*/  LDCU UR5, c[0x0][0x404] ;  /* 0x00008080ff0577ac */ /* 0x000e6e0008000800 */
[----:B------:R-:W0:Y:S02]  /*0040*/  LDC R16, c[0x0][0x360] ;  /* 0x0000d800ff107b82 */ /* 0x000e240000000800 */
[----:B0-----:R-:W-:-:S05]  /*0050*/  IMAD R16, R16, UR4, R17 ;  /* 0x0000000410107c24 */ /* 0x001fca000f8e0211 */
[----:B-1----:R-:W-:-:S13]  /*0060*/  ISETP.GE.AND P0, PT, R16, UR5, PT ;  /* 0x0000000510007c0c */ /* 0x002fda000bf06270 */
[----:B------:R-:W-:Y:S05]  /*0070*/  @P0 EXIT ;  /* 0x000000000000094d */ /* 0x000fea0003800000 */
[----:B------:R-:W0:Y:S01]  /*0080*/  LDC.64 R2, c[0x0][0x3a0] ;  /* 0x0000e800ff027b82 */ /* 0x000e220000000a00 */
[----:B------:R-:W1:Y:S01]  /*0090*/  LDCU.64 UR8, c[0x0][0x358] ;  /* 0x00006b00ff0877ac */ /* 0x000e620008000a00 */
[----:B------:R-:W2:Y:S06]  /*00a0*/  LDCU UR4, c[0x0][0x40c] ;  /* 0x00008180ff0477ac */ /* 0x000eac0008000800 */
[----:B------:R-:W3:Y:S08]  /*00b0*/  LDC.64 R4, c[0x0][0x3a8] ;  /* 0x0000ea00ff047b82 */ /* 0x000ef00000000a00 */
[----:B------:R-:W4:Y:S01]  /*00c0*/  LDC.64 R6, c[0x0][0x3b0] ;  /* 0x0000ec00ff067b82 */ /* 0x000f220000000a00 */
[----:B0-----:R-:W-:-:S05]  /*00d0*/  IMAD.WIDE R2, R16, 0x4, R2 ;  /* 0x0000000410027825 */ /* 0x001fca00078e0202 */
[----:B-1----:R0:W4:Y:S01]  /*00e0*/  LDG.E R15, desc[UR8][R2.64] ;  /* 0x00000008020f7981 */ /* 0x002122000c1e1900 */
[----:B--2---:R-:W1:Y:S01]  /*00f0*/  F2F.F64.F32 R8, UR4 ;  /* 0x0000000400087d10 */ /* 0x004e620008201800 */
[----:B------:R-:W-:Y:S02]  /*0100*/  IMAD.MOV.U32 R10, RZ, RZ, 0x1 ;  /* 0x00000001ff0a7424 */ /* 0x000fe400078e00ff */
[----:B---3--:R-:W-:-:S05]  /*0110*/  IMAD.WIDE R4, R16, 0x4, R4 ;  /* 0x0000000410047825 */ /* 0x008fca00078e0204 */
[----:B------:R2:W5:Y:S01]  /*0120*/  LDG.E R14, desc[UR8][R4.64] ;  /* 0x00000008040e7981 */ /* 0x000562000c1e1900 */
[----:B----4-:R-:W-:Y:S01]  /*0130*/  IMAD.WIDE R6, R16, 0x4, R6 ;  /* 0x0000000410067825 */ /* 0x010fe200078e0206 */
[----:B-1----:R-:W0:Y:S04]  /*0140*/  MUFU.RCP64H R11, R9 ;  /* 0x00000009000b7308 */ /* 0x002e280000001800 */
[----:B------:R1:W5:Y:S01]  /*0150*/  LDG.E R13, desc[UR8][R6.64] ;  /* 0x00000008060d7981 */ /* 0x000362000c1e1900 */
[----:B0-----:R-:W-:-:S08]  /*0160*/  DFMA R2, -R8, R10, 1 ;  /* 0x3ff000000802742b */ /* 0x001fd0000000010a */
[----:B------:R-:W-:-:S08]  /*0170*/  DFMA R2, R2, R2, R2 ;  /* 0x000000020202722b */ /* 0x000fd00000000002 */
[----:B------:R-:W-:-:S08]  /*0180*/  DFMA R10, R10, R2, R10 ;  /* 0x000000020a0a722b */ /* 0x000fd0000000000a */
[----:B------:R-:W-:-:S08]  /*0190*/  DFMA R18, -R8, R10, 1 ;  /* 0x3ff000000812742b */ /* 0x000fd0000000010a */
[----:B------:R-:W-:Y:S01]  /*01a0*/  DFMA R18, R10, R18, R10 ;  /* 0x000000120a12722b */ /* 0x000fe2000000000a */
[----:B------:R-:W-:Y:S01]  /*01b0*/  BSSY.RECONVERGENT B0, `(.L_x_5) ;  /* 0x0000010000007945 */ /* 0x000fe20003800200 */
[----:B------:R-:W0:Y:S02]  /*01c0*/  F2F.F64.F32 R2, R15 ;  /* 0x0000000f00027310 */ /* 0x000e240000201800 */
[----:B0-----:R-:W-:-:S08]  /*01d0*/  DADD R2, R2, 0.5 ;  /* 0x3fe0000002027429 */ /* 0x001fd00000000000 */
[----:B--2---:R-:W-:-:S08]  /*01e0*/  DMUL R4, R2, R18 ;  /* 0x0000001202047228 */ /* 0x004fd00000000000 */
[----:B-1----:R-:W-:-:S08]  /*01f0*/  DFMA R6, -R8, R4, R2 ;  /* 0x000000040806722b */ /* 0x002fd00000000102 */
[----:B------:R-:W-:Y:S01]  /*0200*/  DFMA R4, R18, R6, R4 ;  /* 0x000000061204722b */ /* 0x000fe20000000004 */
[----:B------:R-:W-:-:S09]  /*0210*/  FSETP.GEU.AND P1, PT, |R3|, 6.5827683646048100446e-37, PT ;  /* 0x036000000300780b */ /* 0x000fd20003f2e200 */
[----:B------:R-:W-:-:S05]  /*0220*/  FFMA R0, RZ, R9, R5 ;  /* 0x00000009ff007223 */ /* 0x000fca0000000005 */
[----:B------:R-:W-:-:S13]  /*0230*/  FSETP.GT.AND P0, PT, |R0|, 1.469367938527859385e-39, PT ;  /* 0x001000000000780b */ /* 0x000fda0003f04200 */
[----:B------:R-:W-:Y:S05]  /*0240*/  @P0 BRA P1, `(.L_x_6) ;  /* 0x0000000000180947 */ /* 0x000fea0000800000 */
[----:B------:R-:W-:Y:S01]  /*0250*/  IMAD.MOV.U32 R10, RZ, RZ, R2 ;  /* 0x000000ffff0a7224 */ /* 0x000fe200078e0002 */
[----:B------:R-:W-:Y:S01]  /*0260*/  MOV R19, R3 ;  /* 0x0000000300137202 */ /* 0x000fe20000000f00 */
[----:B------:R-:W-:Y:S01]  /*0270*/  IMAD.MOV.U32 R6, RZ, RZ, R8 ;  /* 0x000000ffff067224 */ /* 0x000fe200078e0008 */
[----:B------:R-:W-:Y:S01]  /*0280*/  MOV R0, 0x2b0 ;  /* 0x000002b000007802 */ /* 0x000fe20000000f00 */
[----:B------:R-:W-:-:S07]  /*0290*/  IMAD.MOV.U32 R5, RZ, RZ, R9 ;  /* 0x000000ffff057224 */ /* 0x000fce00078e0009 */
[----:B-----5:R-:W-:Y:S05]  /*02a0*/  CALL.REL.NOINC `($__internal_0_$__cuda_sm20_div_rn_f64_full) ;  /* 0x0000001c00507944 */ /* 0x020fea0003c00000 */
.L_x_6:
[----:B------:R-:W-:Y:S05]  /*02b0*/  BSYNC.RECONVERGENT B0 ;  /* 0x0000000000007941 */ /* 0x000fea0003800200 */
.L_x_5:
[----:B------:R-:W0:Y:S01]  /*02c0*/  LDCU UR4, c[0x0][0x410] ;  /* 0x00008200ff0477ac */ /* 0x000e220008000800 */
[----:B------:R-:W-:Y:S01]  /*02d0*/  MOV R8, 0x1 ;  /* 0x0000000100087802 */ /* 0x000fe20000000f00 */
[----:B------:R-:W-:Y:S01]  /*02e0*/  BSSY.RECONVERGENT B0, `(.L_x_7) ;  /* 0x000001a000007945 */ /* 0x000fe20003800200 */
[----:B0-----:R-:W0:Y:S08]  /*02f0*/  F2F.F64.F32 R6, UR4 ;  /* 0x0000000400067d10 */ /* 0x001e300008201800 */
[----:B0-----:R-:W0:Y:S02]  /*0300*/  MUFU.RCP64H R9, R7 ;  /* 0x0000000700097308 */ /* 0x001e240000001800 */
[----:B0-----:R-:W-:-:S08]  /*0310*/  DFMA R2, -R6, R8, 1 ;  /* 0x3ff000000602742b */ /* 0x001fd00000000108 */
[----:B------:R-:W-:Y:S02]  /*0320*/  DFMA R10, R2, R2, R2 ;  /* 0x00000002020a722b */ /* 0x000fe40000000002 */
[----:B-----5:R-:W0:Y:S06]  /*0330*/  F2F.F64.F32 R2, R14 ;  /* 0x0000000e00027310 */ /* 0x020e2c0000201800 */
[----:B------:R-:W-:-:S08]  /*0340*/  DFMA R10, R8, R10, R8 ;  /* 0x0000000a080a722b */ /* 0x000fd00000000008 */
[----:B------:R-:W-:Y:S02]  /*0350*/  DFMA R18, -R6, R10, 1 ;  /* 0x3ff000000612742b */ /* 0x000fe4000000010a */
[----:B0-----:R-:W-:-:S06]  /*0360*/  DADD R8, R2, 0.5 ;  /* 0x3fe0000002087429 */ /* 0x001fcc0000000000 */
[----:B------:R-:W-:-:S04]  /*0370*/  DFMA R18, R10, R18, R10 ;  /* 0x000000120a12722b */ /* 0x000fc8000000000a */
[----:B------:R-:W-:-:S04]  /*0380*/  FSETP.GEU.AND P1, PT, |R9|, 6.5827683646048100446e-37, PT ;  /* 0x036000000900780b */ /* 0x000fc80003f2e200 */
[----:B------:R-:W-:-:S08]  /*0390*/  DMUL R2, R8, R18 ;  /* 0x0000001208027228 */ /* 0x000fd00000000000 */
[----:B------:R-:W-:-:S08]  /*03a0*/  DFMA R10, -R6, R2, R8 ;  /* 0x00000002060a722b */ /* 0x000fd00000000108 */
[----:B------:R-:W-:Y:S02]  /*03b0*/  DFMA R2, R18, R10, R2 ;  /* 0x0000000a1202722b */ /* 0x000fe40000000002 */
[----:B------:R-:W0:Y:S08]  /*03c0*/  F2I.F64.TRUNC R11, R4 ;  /* 0x00000004000b7311 */ /* 0x000e30000030d100 */
[----:B------:R-:W-:-:S05]  /*03d0*/  FFMA R0, RZ, R7, R3 ;  /* 0x00000007ff007223 */ /* 0x000fca0000000003 */
[----:B------:R-:W-:Y:S01]  /*03e0*/  FSETP.GT.AND P0, PT, |R0|, 1.469367938527859385e-39, PT ;  /* 0x001000000000780b */ /* 0x000fe20003f04200 */
[----:B0-----:R-:W-:-:S12]  /*03f0*/  VIADD R11, R11, 0x1 ;  /* 0x000000010b0b7836 */ /* 0x001fd80000000000 */
[----:B------:R-:W-:Y:S05]  /*0400*/  @P0 BRA P1, `(.L_x_8) ;  /* 0x00000000001c0947 */ /* 0x000fea0000800000 */
[----:B------:R-:W-:Y:S01]  /*0410*/  IMAD.MOV.U32 R10, RZ, RZ, R8 ;  /* 0x000000ffff0a7224 */ /* 0x000fe200078e0008 */
[----:B------:R-:W-:Y:S01]  /*0420*/  MOV R19, R9 ;  /* 0x0000000900137202 */ /* 0x000fe20000000f00 */
[----:B------:R-:W-:Y:S01]  /*0430*/  IMAD.MOV.U32 R5, RZ, RZ, R7 ;  /* 0x000000ffff057224 */ /* 0x000fe200078e0007 */
[----:B------:R-:W-:-:S07]  /*0440*/  MOV R0, 0x460 ;  /* 0x0000046000007802 */ /* 0x000fce0000000f00 */
[----:B------:R-:W-:Y:S05]  /*0450*/  CALL.REL.NOINC `($__internal_0_$__cuda_sm20_div_rn_f64_full) ;  /* 0x0000001800e47944 */ /* 0x000fea0003c00000 */
[----:B------:R-:W-:Y:S01]  /*0460*/  IMAD.MOV.U32 R2, RZ, RZ, R4 ;  /* 0x000000ffff027224 */ /* 0x000fe200078e0004 */
[----:B------:R-:W-:-:S07]  /*0470*/  MOV R3, R5 ;  /* 0x0000000500037202 */ /* 0x000fce0000000f00 */
.L_x_8:
[----:B------:R-:W-:Y:S05]  /*0480*/  BSYNC.RECONVERGENT B0 ;  /* 0x0000000000007941 */ /* 0x000fea0003800200 */
.L_x_7:
[----:B------:R-:W0:Y:S01]  /*0490*/  LDCU UR4, c[0x0][0x414] ;  /* 0x00008280ff0477ac */ /* 0x000e220008000800 */
[----:B------:R-:W-:Y:S01]  /*04a0*/  IMAD.MOV.U32 R8, RZ, RZ, 0x1 ;  /* 0x00000001ff087424 */ /* 0x000fe200078e00ff */
[----:B------:R-:W1:Y:S01]  /*04b0*/  F2I.F64.TRUNC R12, R2 ;  /* 0x00000002000c7311 */ /* 0x000e62000030d100 */
[----:B------:R-:W-:Y:S01]  /*04c0*/  BSSY.RECONVERGENT B0, `(.L_x_9) ;  /* 0x0000017000007945 */ /* 0x000fe20003800200 */
[----:B-1----:R-:W-:-:S06]  /*04d0*/  VIADD R12, R12, 0x1 ;  /* 0x000000010c0c7836 */ /* 0x002fcc0000000000 */
[----:B0-----:R-:W0:Y:S08]  /*04e0*/  F2F.F64.F32 R6, UR4 ;  /* 0x0000000400067d10 */ /* 0x001e300008201800 */
[----:B0-----:R-:W0:Y:S02]  /*04f0*/  MUFU.RCP64H R9, R7 ;  /* 0x0000000700097308 */ /* 0x001e240000001800 */
[----:B0-----:R-:W-:-:S08]  /*0500*/  DFMA R4, -R6, R8, 1 ;  /* 0x3ff000000604742b */ /* 0x001fd00000000108 */
[----:B------:R-:W-:Y:S02]  /*0510*/  DFMA R18, R4, R4, R4 ;  /* 0x000000040412722b */ /* 0x000fe40000000004 */
[----:B------:R-:W0:Y:S06]  /*0520*/  F2F.F64.F32 R4, R13 ;  /* 0x0000000d00047310 */ /* 0x000e2c0000201800 */
[----:B------:R-:W-:-:S08]  /*0530*/  DFMA R18, R8, R18, R8 ;  /* 0x000000120812722b */ /* 0x000fd00000000008 */
[----:B------:R-:W-:Y:S02]  /*0540*/  DFMA R20, -R6, R18, 1 ;  /* 0x3ff000000614742b */ /* 0x000fe40000000112 */
[----:B0-----:R-:W-:-:S06]  /*0550*/  DADD R8, R4, 0.5 ;  /* 0x3fe0000004087429 */ /* 0x001fcc0000000000 */
[----:B------:R-:W-:-:S04]  /*0560*/  DFMA R20, R18, R20, R18 ;  /* 0x000000141214722b */ /* 0x000fc80000000012 */
[----:B------:R-:W-:-:S04]  /*0570*/  FSETP.GEU.AND P1, PT, |R9|, 6.5827683646048100446e-37, PT ;  /* 0x036000000900780b */ /* 0x000fc80003f2e200 */
[----:B------:R-:W-:-:S08]  /*0580*/  DMUL R4, R8, R20 ;  /* 0x0000001408047228 */ /* 0x000fd00000000000 */
[----:B------:R-:W-:-:S08]  /*0590*/  DFMA R18, -R6, R4, R8 ;  /* 0x000000040612722b */ /* 0x000fd00000000108 */
[----:B------:R-:W-:-:S10]  /*05a0*/  DFMA R4, R20, R18, R4 ;  /* 0x000000121404722b */ /* 0x000fd40000000004 */
[----:B------:R-:W-:-:S05]  /*05b0*/  FFMA R0, RZ, R7, R5 ;  /* 0x00000007ff007223 */ /* 0x000fca0000000005 */
[----:B------:R-:W-:-:S13]  /*05c0*/  FSETP.GT.AND P0, PT, |R0|, 1.469367938527859385e-39, PT ;  /* 0x001000000000780b */ /* 0x000fda0003f04200 */
[----:B------:R-:W-:Y:S05]  /*05d0*/  @P0 BRA P1, `(.L_x_10) ;  /* 0x0000000000140947 */ /* 0x000fea0000800000 */
[----:B------:R-:W-:Y:S01]  /*05e0*/  MOV R10, R8 ;  /* 0x00000008000a7202 */ /* 0x000fe20000000f00 */
[----:B------:R-:W-:Y:S01]  /*05f0*/  IMAD.MOV.U32 R19, RZ, RZ, R9 ;  /* 0x000000ffff137224 */ /* 0x000fe200078e0009 */
[----:B------:R-:W-:Y:S02]  /*0600*/  MOV R5, R7 ;  /* 0x0000000700057202 */ /* 0x000fe40000000f00 */
[----:B------:R-:W-:-:S07]  /*0610*/  MOV R0, 0x630 ;  /* 0x0000063000007802 */ /* 0x000fce0000000f00 */
[----:B------:R-:W-:Y:S05]  /*0620*/  CALL.REL.NOINC `($__internal_0_$__cuda_sm20_div_rn_f64_full) ;  /* 0x0000001800707944 */ /* 0x000fea0003c00000 */
.L_x_10:
[----:B------:R-:W-:Y:S05]  /*0630*/  BSYNC.RECONVERGENT B0 ;  /* 0x0000000000007941 */ /* 0x000fea0003800200 */
.L_x_9:
[----:B------:R-:W0:Y:S01]  /*0640*/  LDC R3, c[0x0][0x400] ;  /* 0x00010000ff037b82 */ /* 0x000e220000000800 */
[----:B------:R-:W1:Y:S01]  /*0650*/  LDCU.64 UR4, c[0x0][0x3f8] ;  /* 0x00007f00ff0477ac */ /* 0x000e620008000a00 */
[----:B------:R-:W0:Y:S01]  /*0660*/  F2I.F64.TRUNC R4, R4 ;  /* 0x0000000400047311 */ /* 0x000e22000030d100 */
[----:B------:R-:W-:Y:S01]  /*0670*/  CS2R R6, SRZ ;  /* 0x0000000000067805 */ /* 0x000fe2000001ff00 */
[----:B------:R-:W2:Y:S04]  /*0680*/  LDCU UR6, c[0x0][0x3d8] ;  /* 0x00007b00ff0677ac */ /* 0x000ea80008000800 */
[----:B------:R-:W3:Y:S01]  /*0690*/  LDC.64 R8, c[0x0][0x3d0] ;  /* 0x0000f400ff087b82 */ /* 0x000ee20000000a00 */
[----:B-1----:R-:W-:Y:S01]  /*06a0*/  VIMNMX R12, PT, PT, R12, UR5, PT ;  /* 0x000000050c0c7c48 */ /* 0x002fe2000bfe0100 */
[----:B------:R-:W-:Y:S01]  /*06b0*/  UIADD3 UR5, UPT, UPT, UR5, 0x2, URZ ;  /* 0x0000000205057890 */ /* 0x000fe2000fffe0ff */
[----:B------:R-:W-:Y:S01]  /*06c0*/  VIMNMX R11, PT, PT, R11, UR4, PT ;  /* 0x000000040b0b7c48 */ /* 0x000fe2000bfe0100 */
[----:B------:R-:W-:Y:S01]  /*06d0*/  UIADD3 UR4, UPT, UPT, UR4, 0x2, URZ ;  /* 0x0000000204047890 */ /* 0x000fe2000fffe0ff */
[----:B--2---:R-:W1:Y:S01]  /*06e0*/  F2F.F64.F32 R24, UR6 ;  /* 0x0000000600187d10 */ /* 0x004e620008201800 */
[----:B0-----:R-:W-:-:S02]  /*06f0*/  VIADDMNMX R0, R4, 0x1, R3, PT ;  /* 0x0000000104007846 */ /* 0x001fc40003800103 */
[----:B------:R-:W-:Y:S01]  /*0700*/  CS2R R4, SRZ ;  /* 0x0000000000047805 */ /* 0x000fe2000001ff00 */
[----:B------:R-:W-:Y:S01]  /*0710*/  UMOV UR6, 0xffffffff ;  /* 0xffffffff00067882 */ /* 0x000fe20000000000 */
[----:B------:R-:W-:Y:S01]  /*0720*/  IADD3 R0, PT, PT, R0, -0x1, RZ ;  /* 0xffffffff00007810 */ /* 0x000fe20007ffe0ff */
[----:B---3--:R-:W-:Y:S01]  /*0730*/  FMUL R10, R8, R8 ;  /* 0x00000008080a7220 */ /* 0x008fe20000400000 */
[----:B------:R-:W-:Y:S01]  /*0740*/  FMUL R9, R9, R9 ;  /* 0x0000000909097220 */ /* 0x000fe20000400000 */
[----:B------:R-:W-:Y:S02]  /*0750*/  IMAD.MOV.U32 R8, RZ, RZ, RZ ;  /* 0x000000ffff087224 */ /* 0x000fe400078e00ff */
[----:B-1----:R-:W-:-:S07]  /*0760*/  IMAD R3, R0, UR5, RZ ;  /* 0x0000000500037c24 */ /* 0x002fce000f8e02ff */
.L_x_45:
[----:B------:R-:W-:-:S05]  /*0770*/  UMOV UR7, 0xffffffff ;  /* 0xffffffff00077882 */ /* 0x000fca0000000000 */
.L_x_44:
[----:B------:R-:W0:Y:S01]  /*0780*/  LDC.64 R18, c[0x0][0x3e8] ;  /* 0x0000fa00ff127b82 */ /* 0x000e220000000a00 */
[----:B------:R-:W-:Y:S01]  /*0790*/  IADD3 R27, PT, PT, R3, UR7, R12 ;  /* 0x00000007031b7c10 */ /* 0x000fe2000fffe00c */
[----:B------:R-:W-:Y:S01]  /*07a0*/  VIADD R2, R11, UR6 ;  /* 0x000000060b027c36 */ /* 0x000fe20008000000 */
[----:B------:R-:W1:Y:S03]  /*07b0*/  LDCU UR12, c[0x0][0x3d4] ;  /* 0x00007a80ff0c77ac */ /* 0x000e660008000800 */
[----:B------:R-:W-:Y:S01]  /*07c0*/  IMAD R21, R27, UR4, R2 ;  /* 0x000000041b157c24 */ /* 0x000fe2000f8e0202 */
[----:B------:R-:W2:Y:S01]  /*07d0*/  LDCU UR10, c[0x0][0x3dc] ;  /* 0x00007b80ff0a77ac */ /* 0x000ea20008000800 */
[----:B------:R-:W3:Y:S02]  /*07e0*/  LDCU UR11, c[0x0][0x3e0] ;  /* 0x00007c00ff0b77ac */ /* 0x000ee40008000800 */
[----:B0-----:R-:W-:-:S05]  /*07f0*/  IMAD.WIDE R18, R21, 0x4, R18 ;  /* 0x0000000415127825 */ /* 0x001fca00078e0212 */
[----:B------:R-:W4:Y:S01]  /*0800*/  LDG.E R29, desc[UR8][R18.64] ;  /* 0x00000008121d7981 */ /* 0x000f22000c1e1900 */
[----:B------:R-:W-:Y:S01]  /*0810*/  UIADD3 UR7, UPT, UPT, UR7, 0x1, URZ ;  /* 0x0000000107077890 */ /* 0x000fe2000fffe0ff */
[----:B------:R-:W-:Y:S03]  /*0820*/  BSSY.RECONVERGENT B2, `(.L_x_11) ;  /* 0x0000064000027945 */ /* 0x000fe60003800200 */
[----:B------:R-:W-:Y:S01]  /*0830*/  UISETP.NE.AND UP0, UPT, UR7, 0x2, UPT ;  /* 0x000000020700788c */ /* 0x000fe2000bf05270 */
[----:B----4-:R-:W-:-:S13]  /*0840*/  ISETP.GE.AND P0, PT, R29, RZ, PT ;  /* 0x000000ff1d00720c */ /* 0x010fda0003f06270 */
[----:B-123--:R-:W-:Y:S05]  /*0850*/  @!P0 BRA `(.L_x_12) ;  /* 0x0000000400808947 */ /* 0x00efea0003800000 */
.L_x_21:
[----:B------:R-:W-:Y:S01]  /*0860*/  ISETP.NE.AND P0, PT, R29, R16, PT ;  /* 0x000000101d00720c */ /* 0x000fe20003f05270 */
[----:B------:R-:W-:-:S12]  /*0870*/  BSSY.RECONVERGENT B3, `(.L_x_13) ;  /* 0x0000059000037945 */ /* 0x000fd80003800200 */
[----:B------:R-:W-:Y:S05]  /*0880*/  @!P0 BRA `(.L_x_14) ;  /* 0x00000004005c8947 */ /* 0x000fea0003800000 */
[----:B------:R-:W0:Y:S08]  /*0890*/  LDC.64 R20, c[0x0][0x3a8] ;  /* 0x0000ea00ff147b82 */ /* 0x000e300000000a00 */
[----:B------:R-:W1:Y:S08]  /*08a0*/  LDC.64 R22, c[0x0][0x3a0] ;  /* 0x0000e800ff167b82 */ /* 0x000e700000000a00 */
[----:B------:R-:W2:Y:S01]  /*08b0*/  LDC.64 R18, c[0x0][0x3b0] ;  /* 0x0000ec00ff127b82 */ /* 0x000ea20000000a00 */
[----:B0-----:R-:W-:-:S06]  /*08c0*/  IMAD.WIDE.U32 R20, R29, 0x4, R20 ;  /* 0x000000041d147825 */ /* 0x001fcc00078e0014 */
[----:B------:R-:W3:Y:S01]  /*08d0*/  LDG.E R21, desc[UR8][R20.64] ;  /* 0x0000000814157981 */ /* 0x000ee2000c1e1900 */
[----:B-1----:R-:W-:-:S06]  /*08e0*/  IMAD.WIDE.U32 R22, R29, 0x4, R22 ;  /* 0x000000041d167825 */ /* 0x002fcc00078e0016 */
[----:B------:R-:W4:Y:S01]  /*08f0*/  LDG.E R22, desc[UR8][R22.64] ;  /* 0x0000000816167981 */ /* 0x000f22000c1e1900 */
[----:B--2---:R-:W-:-:S06]  /*0900*/  IMAD.WIDE.U32 R18, R29, 0x4, R18 ;  /* 0x000000041d127825 */ /* 0x004fcc00078e0012 */
[----:B------:R-:W2:Y:S01]  /*0910*/  LDG.E R18, desc[UR8][R18.64] ;  /* 0x0000000812127981 */ /* 0x000ea2000c1e1900 */
[----:B---3--:R-:W-:-:S04]  /*0920*/  FADD R26, R14, -R21 ;  /* 0x800000150e1a7221 */ /* 0x008fc80000000000 */
[----:B------:R-:W-:Y:S01]  /*0930*/  FMUL R0, R26, R26 ;  /* 0x0000001a1a007220 */ /* 0x000fe20000400000 */
[----:B----4-:R-:W-:-:S04]  /*0940*/  FADD R31, R15, -R22 ;  /* 0x800000160f1f7221 */ /* 0x010fc80000000000 */
[----:B------:R-:W-:Y:S01]  /*0950*/  FFMA R0, R31, R31, R0 ;  /* 0x0000001f1f007223 */ /* 0x000fe20000000000 */
[----:B--2---:R-:W-:-:S04]  /*0960*/  FADD R33, R13, -R18 ;  /* 0x800000120d217221 */ /* 0x004fc80000000000 */
[----:B------:R-:W-:-:S05]  /*0970*/  FFMA R35, R33, R33, R0 ;  /* 0x0000002121237223 */ /* 0x000fca0000000000 */
[----:B------:R-:W-:-:S13]  /*0980*/  FSETP.GEU.AND P0, PT, R35, R9, PT ;  /* 0x000000092300720b */ /* 0x000fda0003f0e000 */
[----:B------:R-:W-:Y:S05]  /*0990*/  @P0 BRA `(.L_x_14) ;  /* 0x0000000400180947 */ /* 0x000fea0003800000 */
[----:B------:R-:W0:Y:S01]  /*09a0*/  F2F.F64.F32 R36, R35 ;  /* 0x0000002300247310 */ /* 0x000e220000201800 */
[----:B------:R-:W-:Y:S01]  /*09b0*/  IMAD.MOV.U32 R18, RZ, RZ, 0x0 ;  /* 0x00000000ff127424 */ /* 0x000fe200078e00ff */
[----:B------:R-:W-:Y:S01]  /*09c0*/  MOV R19, 0x3fd80000 ;  /* 0x3fd8000000137802 */ /* 0x000fe20000000f00 */
[----:B------:R-:W-:Y:S05]  /*09d0*/  BSSY.RECONVERGENT B0, `(.L_x_15) ;  /* 0x0000013000007945 */ /* 0x000fea0003800200 */
[----:B0-----:R-:W0:Y:S01]  /*09e0*/  MUFU.RSQ64H R39, R37 ;  /* 0x0000002500277308 */ /* 0x001e220000001c00 */
[----:B------:R-:W-:-:S04]  /*09f0*/  IADD3 R38, PT, PT, R37, -0x3500000, RZ ;  /* 0xfcb0000025267810 */ /* 0x000fc80007ffe0ff */
[----:B------:R-:W-:Y:S02]  /*0a00*/  ISETP.GE.U32.AND P0, PT, R38, 0x7ca00000, PT ;  /* 0x7ca000002600780c */ /* 0x000fe40003f06070 */
[----:B0-----:R-:W-:-:S08]  /*0a10*/  DMUL R20, R38, R38 ;  /* 0x0000002626147228 */ /* 0x001fd00000000000 */
[----:B------:R-:W-:-:S08]  /*0a20*/  DFMA R20, R36, -R20, 1 ;  /* 0x3ff000002414742b */ /* 0x000fd00000000814 */
[----:B------:R-:W-:Y:S02]  /*0a30*/  DFMA R18, R20, R18, 0.5 ;  /* 0x3fe000001412742b */ /* 0x000fe40000000012 */
[----:B------:R-:W-:-:S08]  /*0a40*/  DMUL R40, R38, R20 ;  /* 0x0000001426287228 */ /* 0x000fd00000000000 */
[----:B------:R-:W-:-:S08]  /*0a50*/  DFMA R40, R18, R40, R38 ;  /* 0x000000281228722b */ /* 0x000fd00000000026 */
[----:B------:R-:W-:Y:S02]  /*0a60*/  DMUL R18, R36, R40 ;  /* 0x0000002824127228 */ /* 0x000fe40000000000 */
[----:B------:R-:W-:Y:S01]  /*0a70*/  VIADD R21, R41, 0xfff00000 ;  /* 0xfff0000029157836 */ /* 0x000fe20000000000 */
[----:B------:R-:W-:-:S05]  /*0a80*/  MOV R20, R40 ;  /* 0x0000002800147202 */ /* 0x000fca0000000f00 */
[----:B------:R-:W-:-:S08]  /*0a90*/  DFMA R22, R18, -R18, R36 ;  /* 0x800000121216722b */ /* 0x000fd00000000024 */
[----:B------:R-:W-:Y:S01]  /*0aa0*/  DFMA R42, R22, R20, R18 ;  /* 0x00000014162a722b */ /* 0x000fe20000000012 */
[----:B------:R-:W-:Y:S10]  /*0ab0*/  @!P0 BRA `(.L_x_16) ;  /* 0x0000000000108947 */ /* 0x000ff40003800000 */
[----:B------:R-:W-:Y:S01]  /*0ac0*/  IMAD.MOV.U32 R20, RZ, RZ, R40 ;  /* 0x000000ffff147224 */ /* 0x000fe200078e0028 */
[----:B------:R-:W-:Y:S02]  /*0ad0*/  MOV R30, R38 ;  /* 0x00000026001e7202 */ /* 0x000fe40000000f00 */
[----:B------:R-:W-:-:S07]  /*0ae0*/  MOV R0, 0xb00 ;  /* 0x00000b0000007802 */ /* 0x000fce0000000f00 */
[----:B------:R-:W-:Y:S05]  /*0af0*/  CALL.REL.NOINC `($__internal_1_$__cuda_sm20_dsqrt_rn_f64_mediumpath_v1) ;  /* 0x0000001800bc7944 */ /* 0x000fea0003c00000 */
.L_x_16:
[----:B------:R-:W-:Y:S05]  /*0b00*/  BSYNC.RECONVERGENT B0 ;  /* 0x0000000000007941 */ /* 0x000fea0003800200 */
.L_x_15:
[----:B------:R-:W0:Y:S01]  /*0b10*/  MUFU.RCP R0, R35 ;  /* 0x0000002300007308 */ /* 0x000e220000001000 */
[----:B------:R-:W-:Y:S07]  /*0b20*/  BSSY.RECONVERGENT B4, `(.L_x_17) ;  /* 0x000000c000047945 */ /* 0x000fee0003800200 */
[----:B------:R-:W1:Y:S08]  /*0b30*/  FCHK P0, R10, R35 ;  /* 0x000000230a007302 */ /* 0x000e700000000000 */
[----:B------:R2:W3:Y:S01]  /*0b40*/  F2F.F32.F64 R28, R42 ;  /* 0x0000002a001c7310 */ /* 0x0004e20000301000 */
[----:B0-----:R-:W-:-:S04]  /*0b50*/  FFMA R19, -R35, R0, 1 ;  /* 0x3f80000023137423 */ /* 0x001fc80000000100 */
[----:B------:R-:W-:-:S04]  /*0b60*/  FFMA R19, R0, R19, R0 ;  /* 0x0000001300137223 */ /* 0x000fc80000000000 */
[----:B------:R-:W-:-:S04]  /*0b70*/  FFMA R0, R19, R10, RZ ;  /* 0x0000000a13007223 */ /* 0x000fc800000000ff */
[----:B------:R-:W-:-:S04]  /*0b80*/  FFMA R21, -R35, R0, R10 ;  /* 0x0000000023157223 */ /* 0x000fc8000000010a */
[----:B------:R-:W-:Y:S01]  /*0b90*/  FFMA R0, R19, R21, R0 ;  /* 0x0000001513007223 */ /* 0x000fe20000000000 */
[----:B-123--:R-:W-:Y:S06]  /*0ba0*/  @!P0 BRA `(.L_x_18) ;  /* 0x00000000000c8947 */ /* 0x00efec0003800000 */
[----:B------:R-:W-:Y:S01]  /*0bb0*/  IMAD.MOV.U32 R37, RZ, RZ, R10 ;  /* 0x000000ffff257224 */ /* 0x000fe200078e000a */
[----:B------:R-:W-:-:S07]  /*0bc0*/  MOV R18, 0xbe0 ;  /* 0x00000be000127802 */ /* 0x000fce0000000f00 */
[----:B------:R-:W-:Y:S05]  /*0bd0*/  CALL.REL.NOINC `($__internal_2_$__cuda_sm3x_div_rn_noftz_f32_slowpath) ;  /* 0x0000001c002c7944 */ /* 0x000fea0003c00000 */
.L_x_18:
[----:B------:R-:W-:Y:S05]  /*0be0*/  BSYNC.RECONVERGENT B4 ;  /* 0x0000000000047941 */ /* 0x000fea0003800200 */
.L_x_17:
[-C--:B------:R-:W-:Y:S01]  /*0bf0*/  FMUL R19, R0, R0.reuse ;  /* 0x0000000000137220 */ /* 0x080fe20000400000 */
[C---:B------:R-:W-:Y:S01]  /*0c00*/  FMUL R32, R28.reuse, UR11 ;  /* 0x0000000b1c207c20 */ /* 0x040fe20008400000 */
[----:B------:R-:W-:Y:S01]  /*0c10*/  FADD R28, R28, -UR12 ;  /* 0x8000000c1c1c7e21 */ /* 0x000fe20008000000 */
[----:B------:R-:W0:Y:S01]  /*0c20*/  MUFU.RCP R34, R35 ;  /* 0x0000002300227308 */ /* 0x000e220000001000 */
[----:B------:R-:W-:Y:S01]  /*0c30*/  FMUL R20, R19, R0 ;  /* 0x0000000013147220 */ /* 0x000fe20000400000 */
[----:B------:R-:W-:Y:S01]  /*0c40*/  BSSY.RECONVERGENT B4, `(.L_x_19) ;  /* 0x0000016000047945 */ /* 0x000fe20003800200 */
[----:B------:R-:W-:-:S05]  /*0c50*/  FMUL R0, R28, UR10 ;  /* 0x0000000a1c007c20 */ /* 0x000fca0008400000 */
[----:B------:R-:W1:Y:S08]  /*0c60*/  F2F.F64.F32 R20, R20 ;  /* 0x0000001400147310 */ /* 0x000e700000201800 */
[----:B------:R-:W2:Y:S01]  /*0c70*/  F2F.F64.F32 R22, R32 ;  /* 0x0000002000167310 */ /* 0x000ea20000201800 */
[----:B-1----:R-:W-:-:S07]  /*0c80*/  DADD R36, R20, -0.5 ;  /* 0xbfe0000014247429 */ /* 0x002fce0000000000 */
[----:B------:R-:W1:Y:S01]  /*0c90*/  F2F.F64.F32 R18, R0 ;  /* 0x0000000000127310 */ /* 0x000e620000201800 */
[C---:B------:R-:W-:Y:S02]  /*0ca0*/  DADD R38, R20.reuse, -1 ;  /* 0xbff0000014267429 */ /* 0x040fe40000000000 */
[----:B--2---:R-:W-:-:S06]  /*0cb0*/  DFMA R22, R20, R36, R22 ;  /* 0x000000241416722b */ /* 0x004fcc0000000016 */
[----:B------:R-:W-:Y:S01]  /*0cc0*/  DFMA R38, R20, R38, -R24 ;  /* 0x000000261426722b */ /* 0x000fe20000000818 */
[----:B0-----:R-:W-:Y:S01]  /*0cd0*/  FFMA R21, -R35, R34, 1 ;  /* 0x3f80000023157423 */ /* 0x001fe20000000122 */
[----:B------:R-:W0:Y:S03]  /*0ce0*/  F2F.F32.F64 R28, R22 ;  /* 0x00000016001c7310 */ /* 0x000e260000301000 */
[----:B------:R-:W-:-:S03]  /*0cf0*/  FFMA R21, R34, R21, R34 ;  /* 0x0000001522157223 */ /* 0x000fc60000000022 */
[----:B-1----:R-:W-:-:S06]  /*0d00*/  DADD R18, R38, -R18 ;  /* 0x0000000026127229 */ /* 0x002fcc0000000812 */
[----:B------:R1:W2:Y:S01]  /*0d10*/  F2F.F32.F64 R30, R18 ;  /* 0x00000012001e7310 */ /* 0x0002a20000301000 */
[----:B0-----:R-:W-:-:S07]  /*0d20*/  FFMA R0, R21, R28, RZ ;  /* 0x0000001c15007223 */ /* 0x001fce00000000ff */
[----:B------:R-:W0:Y:S01]  /*0d30*/  FCHK P0, R28, R35 ;  /* 0x000000231c007302 */ /* 0x000e220000000000 */
[----:B------:R-:W-:-:S04]  /*0d40*/  FFMA R37, -R35, R0, R28 ;  /* 0x0000000023257223 */ /* 0x000fc8000000011c */
[----:B------:R-:W-:Y:S01]  /*0d50*/  FFMA R0, R21, R37, R0 ;  /* 0x0000002515007223 */ /* 0x000fe20000000000 */
[----:B012---:R-:W-:Y:S06]  /*0d60*/  @!P0 BRA `(.L_x_20) ;  /* 0x00000000000c8947 */ /* 0x007fec0003800000 */
[----:B------:R-:W-:Y:S02]  /*0d70*/  MOV R37, R28 ;  /* 0x0000001c00257202 */ /* 0x000fe40000000f00 */
[----:B------:R-:W-:-:S07]  /*0d80*/  MOV R18, 0xda0 ;  /* 0x00000da000127802 */ /* 0x000fce0000000f00 */
[----:B------:R-:W-:Y:S05]  /*0d90*/  CALL.REL.NOINC `($__internal_2_$__cuda_sm3x_div_rn_noftz_f32_slowpath) ;  /* 0x0000001800bc7944 */ /* 0x000fea0003c00000 */
.L_x_20:
[----:B------:R-:W-:Y:S05]  /*0da0*/  BSYNC.RECONVERGENT B4 ;  /* 0x0000000000047941 */ /* 0x000fea0003800200 */
.L_x_19:
[-C--:B------:R-:W-:Y:S01]  /*0db0*/  FFMA R4, R31, R0.reuse, R4 ;  /* 0x000000001f047223 */ /* 0x080fe20000000004 */
[-C--:B------:R-:W-:Y:S01]  /*0dc0*/  FFMA R5, R26, R0.reuse, R5 ;  /* 0x000000001a057223 */ /* 0x080fe20000000005 */
[----:B------:R-:W-:Y:S01]  /*0dd0*/  FFMA R6, R33, R0, R6 ;  /* 0x0000000021067223 */ /* 0x000fe20000000006 */
[----:B------:R-:W-:Y:S01]  /*0de0*/  FFMA R7, R30, 0.5, R7 ;  /* 0x3f0000001e077823 */ /* 0x000fe20000000007 */
[----:B------:R-:W-:-:S07]  /*0df0*/  FFMA R8, R28, 0.5, R8 ;  /* 0x3f0000001c087823 */ /* 0x000fce0000000008 */
.L_x_14:
[----:B------:R-:W-:Y:S05]  /*0e00*/  BSYNC.RECONVERGENT B3 ;  /* 0x0000000000037941 */ /* 0x000fea0003800200 */
.L_x_13:
[----:B------:R-:W0:Y:S02]  /*0e10*/  LDC.64 R18, c[0x0][0x3f0] ;  /* 0x0000fc00ff127b82 */ /* 0x000e240000000a00 */
[----:B0-----:R-:W-:-:S05]  /*0e20*/  IMAD.WIDE.U32 R18, R29, 0x4, R18 ;  /* 0x000000041d127825 */ /* 0x001fca00078e0012 */
[----:B------:R-:W2:Y:S02]  /*0e30*/  LDG.E R29, desc[UR8][R18.64] ;  /* 0x00000008121d7981 */ /* 0x000ea4000c1e1900 */
[----:B--2---:R-:W-:-:S13]  /*0e40*/  ISETP.GT.AND P0, PT, R29, -0x1, PT ;  /* 0xffffffff1d00780c */ /* 0x004fda0003f04270 */
[----:B------:R-:W-:Y:S05]  /*0e50*/  @P0 BRA `(.L_x_21) ;  /* 0xfffffff800800947 */ /* 0x000fea000383ffff */
.L_x_12:
[----:B------:R-:W-:Y:S05]  /*0e60*/  BSYNC.RECONVERGENT B2 ;  /* 0x0000000000027941 */ /* 0x000fea0003800200 */
.L_x_11:
[----:B------:R-:W0:Y:S01]  /*0e70*/  LDC.64 R18, c[0x0][0x3e8] ;  /* 0x0000fa00ff127b82 */ /* 0x000e220000000a00 */
[----:B------:R-:W-:Y:S01]  /*0e80*/  VIADD R27, R27, UR5 ;  /* 0x000000051b1b7c36 */ /* 0x000fe20008000000 */
[----:B------:R-:W1:Y:S03]  /*0e90*/  LDCU UR10, c[0x0][0x3d4] ;  /* 0x00007a80ff0a77ac */ /* 0x000e660008000800 */
[----:B------:R-:W-:Y:S01]  /*0ea0*/  IMAD R21, R27, UR4, R2 ;  /* 0x000000041b157c24 */ /* 0x000fe2000f8e0202 */
[----:B------:R-:W2:Y:S01]  /*0eb0*/  LDCU UR11, c[0x0][0x3dc] ;  /* 0x00007b80ff0b77ac */ /* 0x000ea20008000800 */
[----:B------:R-:W3:Y:S02]  /*0ec0*/  LDCU UR12, c[0x0][0x3e0] ;  /* 0x00007c00ff0c77ac */ /* 0x000ee40008000800 */
[----:B0-----:R-:W-:-:S05]  /*0ed0*/  IMAD.WIDE R18, R21, 0x4, R18 ;  /* 0x0000000415127825 */ /* 0x001fca00078e0212 */
[----:B------:R-:W4:Y:S01]  /*0ee0*/  LDG.E R29, desc[UR8][R18.64] ;  /* 0x00000008121d7981 */ /* 0x000f22000c1e1900 */
[----:B------:R-:W-:Y:S01]  /*0ef0*/  BSSY.RECONVERGENT B2, `(.L_x_22) ;  /* 0x0000063000027945 */ /* 0x000fe20003800200 */
[----:B----4-:R-:W-:-:S13]  /*0f00*/  ISETP.GE.AND P0, PT, R29, RZ, PT ;  /* 0x000000ff1d00720c */ /* 0x010fda0003f06270 */
[----:B-123--:R-:W-:Y:S05]  /*0f10*/  @!P0 BRA `(.L_x_23) ;  /* 0x0000000400808947 */ /* 0x00efea0003800000 */
.L_x_32:
        /* <DEDUP_REMOVED lines=42> */
.L_x_27:
[----:B------:R-:W-:Y:S05]  /*11c0*/  BSYNC.RECONVERGENT B0 ;  /* 0x0000000000007941 */ /* 0x000fea0003800200 */
.L_x_26:
        /* <DEDUP_REMOVED lines=13> */
.L_x_29:
[----:B------:R-:W-:Y:S05]  /*12a0*/  BSYNC.RECONVERGENT B4 ;  /* 0x0000000000047941 */ /* 0x000fea0003800200 */
.L_x_28:
        /* <DEDUP_REMOVED lines=27> */
.L_x_31:
[----:B------:R-:W-:Y:S05]  /*1460*/  BSYNC.RECONVERGENT B4 ;  /* 0x0000000000047941 */ /* 0x000fea0003800200 */
.L_x_30:
[-C--:B------:R-:W-:Y:S01]  /*1470*/  FFMA R4, R31, R0.reuse, R4 ;  /* 0x000000001f047223 */ /* 0x080fe20000000004 */
[-C--:B------:R-:W-:Y:S01]  /*1480*/  FFMA R5, R26, R0.reuse, R5 ;  /* 0x000000001a057223 */ /* 0x080fe20000000005 */
[----:B------:R-:W-:Y:S01]  /*1490*/  FFMA R6, R33, R0, R6 ;  /* 0x0000000021067223 */ /* 0x000fe20000000006 */
[----:B------:R-:W-:Y:S01]  /*14a0*/  FFMA R7, R30, 0.5, R7 ;  /* 0x3f0000001e077823 */ /* 0x000fe20000000007 */
[----:B------:R-:W-:-:S07]  /*14b0*/  FFMA R8, R28, 0.5, R8 ;  /* 0x3f0000001c087823 */ /* 0x000fce0000000008 */
.L_x_25:
[----:B------:R-:W-:Y:S05]  /*14c0*/  BSYNC.RECONVERGENT B3 ;  /* 0x0000000000037941 */ /* 0x000fea0003800200 */
.L_x_24:
[----:B------:R-:W0:Y:S02]  /*14d0*/  LDC.64 R18, c[0x0][0x3f0] ;  /* 0x0000fc00ff127b82 */ /* 0x000e240000000a00 */
[----:B0-----:R-:W-:-:S05]  /*14e0*/  IMAD.WIDE.U32 R18, R29, 0x4, R18 ;  /* 0x000000041d127825 */ /* 0x001fca00078e0012 */
[----:B------:R-:W2:Y:S02]  /*14f0*/  LDG.E R29, desc[UR8][R18.64] ;  /* 0x00000008121d7981 */ /* 0x000ea4000c1e1900 */
[----:B--2---:R-:W-:-:S13]  /*1500*/  ISETP.GT.AND P0, PT, R29, -0x1, PT ;  /* 0xffffffff1d00780c */ /* 0x004fda0003f04270 */
[----:B------:R-:W-:Y:S05]  /*1510*/  @P0 BRA `(.L_x_32) ;  /* 0xfffffff800800947 */ /* 0x000fea000383ffff */
.L_x_23:
[----:B------:R-:W-:Y:S05]  /*1520*/  BSYNC.RECONVERGENT B2 ;  /* 0x0000000000027941 */ /* 0x000fea0003800200 */
.L_x_22:
        /* <DEDUP_REMOVED lines=11> */
.L_x_43:
        /* <DEDUP_REMOVED lines=42> */
[----:B------:R-:W-:Y:S01]  /*1880*/  IMAD.MOV.U32 R40, RZ, RZ, R42 ;  /* 0x000000ffff287224 */ /* 0x000fe200078e002a */
[----:B------:R-:W-:-:S07]  /*1890*/  MOV R41, R43 ;  /* 0x0000002b00297202 */ /* 0x000fce0000000f00 */
.L_x_38:
[----:B------:R-:W-:Y:S05]  /*18a0*/  BSYNC.RECONVERGENT B0 ;  /* 0x0000000000007941 */ /* 0x000fea0003800200 */
.L_x_37:
        /* <DEDUP_REMOVED lines=11> */
[----:B------:R-:W-:Y:S02]  /*1960*/  MOV R35, R26 ;  /* 0x0000001a00237202 */ /* 0x000fe40000000f00 */
[----:B------:R-:W-:-:S07]  /*1970*/  MOV R18, 0x1990 ;  /* 0x0000199000127802 */ /* 0x000fce0000000f00 */
[----:B------:R-:W-:Y:S05]  /*1980*/  CALL.REL.NOINC `($__internal_2_$__cuda_sm3x_div_rn_noftz_f32_slowpath) ;  /* 0x0000000c00c07944 */ /* 0x000fea0003c00000 */
.L_x_40:
[----:B------:R-:W-:Y:S05]  /*1990*/  BSYNC.RECONVERGENT B4 ;  /* 0x0000000000047941 */ /* 0x000fea0003800200 */
.L_x_39:
[-C--:B------:R-:W-:Y:S01]  /*19a0*/  FMUL R19, R0, R0.reuse ;  /* 0x0000000000137220 */ /* 0x080fe20000400000 */
[----:B------:R-:W-:Y:S03]  /*19b0*/  BSSY.RECONVERGENT B4, `(.L_x_41) ;  /* 0x000001b000047945 */ /* 0x000fe60003800200 */
[----:B------:R-:W-:Y:S01]  /*19c0*/  FMUL R22, R19, R0 ;  /* 0x0000000013167220 */ /* 0x000fe20000400000 */
[C---:B------:R-:W-:Y:S01]  /*19d0*/  FMUL R0, R2.reuse, UR12 ;  /* 0x0000000c02007c20 */ /* 0x040fe20008400000 */
[----:B------:R-:W-:-:S03]  /*19e0*/  FADD R2, R2, -UR10 ;  /* 0x8000000a02027e21 */ /* 0x000fc60008000000 */
[----:B------:R-:W-:Y:S01]  /*19f0*/  F2F.F64.F32 R18, R0 ;  /* 0x0000000000127310 */ /* 0x000fe20000201800 */
[----:B------:R-:W-:-:S07]  /*1a00*/  FMUL R30, R2, UR11 ;  /* 0x0000000b021e7c20 */ /* 0x000fce0008400000 */
[----:B------:R-:W0:Y:S08]  /*1a10*/  F2F.F64.F32 R22, R22 ;  /* 0x0000001600167310 */ /* 0x000e300000201800 */
[----:B------:R-:W1:Y:S01]  /*1a20*/  F2F.F64.F32 R20, R30 ;  /* 0x0000001e00147310 */ /* 0x000e620000201800 */
[C---:B0-----:R-:W-:Y:S02]  /*1a30*/  DADD R34, R22.reuse, -0.5 ;  /* 0xbfe0000016227429 */ /* 0x041fe40000000000 */
[----:B------:R-:W-:-:S06]  /*1a40*/  DADD R36, R22, -1 ;  /* 0xbff0000016247429 */ /* 0x000fcc0000000000 */
[C---:B------:R-:W-:Y:S02]  /*1a50*/  DFMA R18, R22.reuse, R34, R18 ;  /* 0x000000221612722b */ /* 0x040fe40000000012 */
[----:B------:R-:W0:Y:S01]  /*1a60*/  MUFU.RCP R35, R26 ;  /* 0x0000001a00237308 */ /* 0x000e220000001000 */
[----:B------:R-:W-:-:S07]  /*1a70*/  DFMA R36, R22, R36, -R24 ;  /* 0x000000241624722b */ /* 0x000fce0000000818 */
[----:B------:R-:W2:Y:S01]  /*1a80*/  F2F.F32.F64 R27, R18 ;  /* 0x00000012001b7310 */ /* 0x000ea20000301000 */
[----:B-1----:R-:W-:-:S07]  /*1a90*/  DADD R20, R36, -R20 ;  /* 0x0000000024147229 */ /* 0x002fce0000000814 */
[----:B------:R1:W3:Y:S01]  /*1aa0*/  F2F.F32.F64 R2, R20 ;  /* 0x0000001400027310 */ /* 0x0002e20000301000 */
[----:B0-----:R-:W-:-:S04]  /*1ab0*/  FFMA R0, -R26, R35, 1 ;  /* 0x3f8000001a007423 */ /* 0x001fc80000000123 */
[----:B------:R-:W-:-:S03]  /*1ac0*/  FFMA R0, R35, R0, R35 ;  /* 0x0000000023007223 */ /* 0x000fc60000000023 */
[----:B--2---:R-:W0:Y:S01]  /*1ad0*/  FCHK P0, R27, R26 ;  /* 0x0000001a1b007302 */ /* 0x004e220000000000 */
[----:B------:R-:W-:-:S04]  /*1ae0*/  FFMA R23, R0, R27, RZ ;  /* 0x0000001b00177223 */ /* 0x000fc800000000ff */
[----:B------:R-:W-:-:S04]  /*1af0*/  FFMA R22, -R26, R23, R27 ;  /* 0x000000171a167223 */ /* 0x000fc8000000011b */
[----:B------:R-:W-:Y:S01]  /*1b00*/  FFMA R0, R0, R22, R23 ;  /* 0x0000001600007223 */ /* 0x000fe20000000017 */
[----:B01-3--:R-:W-:Y:S06]  /*1b10*/  @!P0 BRA `(.L_x_42) ;  /* 0x0000000000108947 */ /* 0x00bfec0003800000 */
[----:B------:R-:W-:Y:S01]  /*1b20*/  IMAD.MOV.U32 R35, RZ, RZ, R26 ;  /* 0x000000ffff237224 */ /* 0x000fe200078e001a */
[----:B------:R-:W-:Y:S02]  /*1b30*/  MOV R37, R27 ;  /* 0x0000001b00257202 */ /* 0x000fe40000000f00 */
[----:B------:R-:W-:-:S07]  /*1b40*/  MOV R18, 0x1b60 ;  /* 0x00001b6000127802 */ /* 0x000fce0000000f00 */
[----:B------:R-:W-:Y:S05]  /*1b50*/  CALL.REL.NOINC `($__internal_2_$__cuda_sm3x_div_rn_noftz_f32_slowpath) ;  /* 0x0000000c004c7944 */ /* 0x000fea0003c00000 */
.L_x_42:
[----:B------:R-:W-:Y:S05]  /*1b60*/  BSYNC.RECONVERGENT B4 ;  /* 0x0000000000047941 */ /* 0x000fea0003800200 */
.L_x_41:
[-C--:B------:R-:W-:Y:S01]  /*1b70*/  FFMA R4, R31, R0.reuse, R4 ;  /* 0x000000001f047223 */ /* 0x080fe20000000004 */
[-C--:B------:R-:W-:Y:S01]  /*1b80*/  FFMA R5, R28, R0.reuse, R5 ;  /* 0x000000001c057223 */ /* 0x080fe20000000005 */
[----:B------:R-:W-:Y:S01]  /*1b90*/  FFMA R6, R29, R0, R6 ;  /* 0x000000001d067223 */ /* 0x000fe20000000006 */
[----:B------:R-:W-:Y:S01]  /*1ba0*/  FFMA R7, R2, 0.5, R7 ;  /* 0x3f00000002077823 */ /* 0x000fe20000000007 */
[----:B------:R-:W-:-:S07]  /*1bb0*/  FFMA R8, R27, 0.5, R8 ;  /* 0x3f0000001b087823 */ /* 0x000fce0000000008 */
.L_x_36:
[----:B------:R-:W-:Y:S05]  /*1bc0*/  BSYNC.RECONVERGENT B3 ;  /* 0x0000000000037941 */ /* 0x000fea0003800200 */
.L_x_35:
[----:B------:R-:W0:Y:S02]  /*1bd0*/  LDC.64 R18, c[0x0][0x3f0] ;  /* 0x0000fc00ff127b82 */ /* 0x000e240000000a00 */
[----:B0-----:R-:W-:-:S05]  /*1be0*/  IMAD.WIDE.U32 R18, R33, 0x4, R18 ;  /* 0x0000000421127825 */ /* 0x001fca00078e0012 */
[----:B------:R-:W2:Y:S02]  /*1bf0*/  LDG.E R33, desc[UR8][R18.64] ;  /* 0x0000000812217981 */ /* 0x000ea4000c1e1900 */
[----:B--2---:R-:W-:-:S13]  /*1c00*/  ISETP.GT.AND P0, PT, R33, -0x1, PT ;  /* 0xffffffff2100780c */ /* 0x004fda0003f04270 */
[----:B------:R-:W-:Y:S05]  /*1c10*/  @P0 BRA `(.L_x_43) ;  /* 0xfffffff800700947 */ /* 0x000fea000383ffff */
.L_x_34:
[----:B------:R-:W-:Y:S05]  /*1c20*/  BSYNC.RECONVERGENT B2 ;  /* 0x0000000000027941 */ /* 0x000fea0003800200 */
.L_x_33:
[----:B------:R-:W-:Y:S05]  /*1c30*/  BRA.U UP0, `(.L_x_44) ;  /* 0xffffffe900d07547 */ /* 0x000fea000b83ffff */
[----:B------:R-:W-:-:S04]  /*1c40*/  UIADD3 UR6, UPT, UPT, UR6, 0x1, URZ ;  /* 0x0000000106067890 */ /* 0x000fc8000fffe0ff */
[----:B------:R-:W-:-:S09]  /*1c50*/  UISETP.NE.AND UP0, UPT, UR6, 0x2, UPT ;  /* 0x000000020600788c */ /* 0x000fd2000bf05270 */
[----:B------:R-:W-:Y:S05]  /*1c60*/  BRA.U UP0, `(.L_x_45) ;  /* 0xffffffe900c07547 */ /* 0x000fea000b83ffff */
[----:B------:R-:W0:Y:S01]  /*1c70*/  S2UR UR5, SR_CgaCtaId ;  /* 0x00000000000579c3 */ /* 0x000e220000008800 */
[----:B------:R-:W-:Y:S01]  /*1c80*/  UMOV UR4, 0x400 ;  /* 0x0000040000047882 */ /* 0x000fe20000000000 */
[----:B------:R-:W-:Y:S01]  /*1c90*/  FMUL R9, R4, 48 ;  /* 0x4240000004097820 */ /* 0x000fe20000400000 */
[----:B------:R-:W-:Y:S01]  /*1ca0*/  FMUL R5, R5, 48 ;  /* 0x4240000005057820 */ /* 0x000fe20000400000 */
[----:B------:R-:W-:-:S04]  /*1cb0*/  FMUL R15, R6, 48 ;  /* 0x42400000060f7820 */ /* 0x000fc80000400000 */
[----:B------:R-:W1:Y:S08]  /*1cc0*/  LDC.64 R2, c[0x0][0x3b8] ;  /* 0x0000ee00ff027b82 */ /* 0x000e700000000a00 */
[----:B------:R-:W2:Y:S08]  /*1cd0*/  LDC.64 R10, c[0x0][0x3c0] ;  /* 0x0000f000ff0a7b82 */ /* 0x000eb00000000a00 */
[----:B------:R-:W3:Y:S01]  /*1ce0*/  LDC.64 R12, c[0x0][0x3c8] ;  /* 0x0000f200ff0c7b82 */ /* 0x000ee20000000a00 */
[----:B0-----:R-:W-:-:S06]  /*1cf0*/  ULEA UR4, UR5, UR4, 0x18 ;  /* 0x0000000405047291 */ /* 0x001fcc000f8ec0ff */
[----:B------:R-:W-:Y:S01]  /*1d00*/  LEA R0, R17, UR4, 0x2 ;  /* 0x0000000411007c11 */ /* 0x000fe2000f8e10ff */
[----:B-1----:R-:W-:-:S04]  /*1d10*/  IMAD.WIDE R2, R16, 0x4, R2 ;  /* 0x0000000410027825 */ /* 0x002fc800078e0202 */
[----:B------:R-:W0:Y:S01]  /*1d20*/  LDCU UR4, c[0x0][0x360] ;  /* 0x00006c00ff0477ac */ /* 0x000e220008000800 */
[----:B------:R1:W-:Y:S01]  /*1d30*/  STG.E desc[UR8][R2.64], R9 ;  /* 0x0000000902007986 */ /* 0x0003e2000c101908 */
[----:B--2---:R-:W-:-:S03]  /*1d40*/  IMAD.WIDE R10, R16, 0x4, R10 ;  /* 0x00000004100a7825 */ /* 0x004fc600078e020a */
[----:B------:R1:W-:Y:S04]  /*1d50*/  STS [R0], R8 ;  /* 0x0000000800007388 */ /* 0x0003e80000000800 */
[----:B------:R1:W-:Y:S01]  /*1d60*/  STG.E desc[UR8][R10.64], R5 ;  /* 0x000000050a007986 */ /* 0x0003e2000c101908 */
[----:B---3--:R-:W-:-:S03]  /*1d70*/  IMAD.WIDE R12, R16, 0x4, R12 ;  /* 0x00000004100c7825 */ /* 0x008fc600078e020c */
[----:B------:R1:W-:Y:S04]  /*1d80*/  STS [R0+0x800], R7 ;  /* 0x0008000700007388 */ /* 0x0003e80000000800 */
[----:B------:R1:W-:Y:S01]  /*1d90*/  STG.E desc[UR8][R12.64], R15 ;  /* 0x0000000f0c007986 */ /* 0x0003e2000c101908 */
[----:B0-----:R-:W-:-:S09]  /*1da0*/  UISETP.GE.U32.AND UP0, UPT, UR4, 0x2, UPT ;  /* 0x000000020400788c */ /* 0x001fd2000bf06070 */
[----:B------:R-:W-:Y:S05]  /*1db0*/  BRA.U !UP0, `(.L_x_46) ;  /* 0x00000001084c7547 */ /* 0x000fea000b800000 */
[----:B-1----:R-:W-:-:S07]  /*1dc0*/  IMAD.U32 R2, RZ, RZ, UR4 ;  /* 0x00000004ff027e24 */ /* 0x002fce000f8e00ff */
.L_x_49:
[----:B------:R-:W-:Y:S01]  /*1dd0*/  SHF.R.U32.HI R6, RZ, 0x1, R2 ;  /* 0x00000001ff067819 */ /* 0x000fe20000011602 */
[----:B------:R-:W-:Y:S01]  /*1de0*/  BAR.SYNC.DEFER_BLOCKING 0x0 ;  /* 0x0000000000007b1d */ /* 0x000fe20000010000 */
[----:B------:R-:W-:Y:S02]  /*1df0*/  ISETP.GT.U32.AND P1, PT, R2, 0x3, PT ;  /* 0x000000030200780c */ /* 0x000fe40003f24070 */
[----:B------:R-:W-:-:S03]  /*1e00*/  ISETP.GE.U32.AND P0, PT, R17, R6, PT ;  /* 0x000000061100720c */ /* 0x000fc60003f06070 */
[----:B------:R-:W-:Y:S10]  /*1e10*/  BSSY.RECONVERGENT B0, `(.L_x_47) ;  /* 0x000000b000007945 */ /* 0x000ff40003800200 */
[----:B0-----:R-:W-:Y:S05]  /*1e20*/  @P0 BRA `(.L_x_48) ;  /* 0x0000000000240947 */ /* 0x001fea0003800000 */
[----:B------:R-:W-:Y:S01]  /*1e30*/  LEA R2, R6, R0, 0x2 ;  /* 0x0000000006027211 */ /* 0x000fe200078e10ff */
[----:B------:R-:W-:Y:S04]  /*1e40*/  LDS R4, [R0] ;  /* 0x0000000000047984 */ /* 0x000fe80000000800 */
[----:B------:R-:W0:Y:S04]  /*1e50*/  LDS R3, [R2] ;  /* 0x0000000002037984 */ /* 0x000e280000000800 */
[----:B------:R-:W-:Y:S01]  /*1e60*/  LDS R5, [R0+0x800] ;  /* 0x0008000000057984 */ /* 0x000fe20000000800 */
[----:B0-----:R-:W-:-:S05]  /*1e70*/  FADD R3, R3, R4 ;  /* 0x0000000403037221 */ /* 0x001fca0000000000 */
[----:B------:R-:W-:Y:S04]  /*1e80*/  STS [R0], R3 ;  /* 0x0000000300007388 */ /* 0x000fe80000000800 */
[----:B------:R-:W0:Y:S02]  /*1e90*/  LDS R4, [R2+0x800] ;  /* 0x0008000002047984 */ /* 0x000e240000000800 */
[----:B0-----:R-:W-:-:S05]  /*1ea0*/  FADD R5, R4, R5 ;  /* 0x0000000504057221 */ /* 0x001fca0000000000 */
[----:B------:R0:W-:Y:S02]  /*1eb0*/  STS [R0+0x800], R5 ;  /* 0x0008000500007388 */ /* 0x0001e40000000800 */
.L_x_48:
[----:B------:R-:W-:Y:S05]  /*1ec0*/  BSYNC.RECONVERGENT B0 ;  /* 0x0000000000007941 */ /* 0x000fea0003800200 */
.L_x_47:
[----:B------:R-:W-:Y:S01]  /*1ed0*/  IMAD.MOV.U32 R2, RZ, RZ, R6 ;  /* 0x000000ffff027224 */ /* 0x000fe200078e0006 */
[----:B------:R-:W-:Y:S06]  /*1ee0*/  @P1 BRA `(.L_x_49) ;  /* 0xfffffffc00b81947 */ /* 0x000fec000383ffff */
.L_x_46:
[----:B------:R-:W-:Y:S01]  /*1ef0*/  BAR.SYNC.DEFER_BLOCKING 0x0 ;  /* 0x0000000000007b1d */ /* 0x000fe20000010000 */
[----:B------:R-:W-:-:S13]  /*1f00*/  ISETP.NE.AND P0, PT, R17, RZ, PT ;  /* 0x000000ff1100720c */ /* 0x000fda0003f05270 */
[----:B------:R-:W-:Y:S05]  /*1f10*/  @P0 EXIT ;  /* 0x000000000000094d */ /* 0x000fea0003800000 */
[----:B------:R-:W2:Y:S01]  /*1f20*/  S2UR UR5, SR_CgaCtaId ;  /* 0x00000000000579c3 */ /* 0x000ea20000008800 */
[----:B------:R-:W-:Y:S01]  /*1f30*/  UMOV UR4, 0x400 ;  /* 0x0000040000047882 */ /* 0x000fe20000000000 */
[----:B-1----:R-:W1:Y:S06]  /*1f40*/  S2R R11, SR_CTAID.X ;  /* 0x00000000000b7919 */ /* 0x002e6c0000002500 */
[----:B------:R-:W1:Y:S08]  /*1f50*/  LDC.64 R2, c[0x0][0x388] ;  /* 0x0000e200ff027b82 */ /* 0x000e700000000a00 */
[----:B0-----:R-:W0:Y:S01]  /*1f60*/  LDC.64 R4, c[0x0][0x380] ;  /* 0x0000e000ff047b82 */ /* 0x001e220000000a00 */
[----:B--2---:R-:W-:-:S09]  /*1f70*/  ULEA UR4, UR5, UR4, 0x18 ;  /* 0x0000000405047291 */ /* 0x004fd2000f8ec0ff */
[----:B------:R-:W2:Y:S01]  /*1f80*/  LDS R7, [UR4+0x800] ;  /* 0x00080004ff077984 */ /* 0x000ea20008000800 */
[----:B-1----:R-:W-:-:S03]  /*1f90*/  IMAD.WIDE.U32 R2, R11, 0x4, R2 ;  /* 0x000000040b027825 */ /* 0x002fc600078e0002 */
[----:B------:R-:W1:Y:S01]  /*1fa0*/  LDS R9, [UR4] ;  /* 0x00000004ff097984 */ /* 0x000e620008000800 */
[----:B0-----:R-:W-:-:S03]  /*1fb0*/  IMAD.WIDE.U32 R4, R11, 0x4, R4 ;  /* 0x000000040b047825 */ /* 0x001fc600078e0004 */
[----:B--2---:R-:W-:Y:S04]  /*1fc0*/  STG.E desc[UR8][R2.64], R7 ;  /* 0x0000000702007986 */ /* 0x004fe8000c101908 */
[----:B-1----:R-:W-:Y:S01]  /*1fd0*/  STG.E desc[UR8][R4.64], R9 ;  /* 0x0000000904007986 */ /* 0x002fe2000c101908 */
[----:B------:R-:W-:Y:S05]  /*1fe0*/  EXIT ;  /* 0x000000000000794d */ /* 0x000fea0003800000 */
        .weak           $__internal_0_$__cuda_sm20_div_rn_f64_full
        .type           $__internal_0_$__cuda_sm20_div_rn_f64_full,@function
        .size           $__internal_0_$__cuda_sm20_div_rn_f64_full,($__internal_1_$__cuda_sm20_dsqrt_rn_f64_mediumpath_v1 - $__internal_0_$__cuda_sm20_div_rn_f64_full)
$__internal_0_$__cuda_sm20_div_rn_f64_full:
[C---:B------:R-:W-:Y:S01]  /*1ff0*/  FSETP.GEU.AND P0, PT, |R5|.reuse, 1.469367938527859385e-39, PT ;  /* 0x001000000500780b */ /* 0x040fe20003f0e200 */
[----:B------:R-:W-:Y:S01]  /*2000*/  IMAD.MOV.U32 R7, RZ, RZ, R19 ;  /* 0x000000ffff077224 */ /* 0x000fe200078e0013 */
[----:B------:R-:W-:Y:S01]  /*2010*/  LOP3.LUT R2, R5, 0x800fffff, RZ, 0xc0, !PT ;  /* 0x800fffff05027812 */ /* 0x000fe200078ec0ff */
[----:B------:R-:W-:Y:S01]  /*2020*/  HFMA2 R8, -RZ, RZ, 0, 5.9604644775390625e-08 ;  /* 0x00000001ff087431 */ /* 0x000fe200000001ff */
[----:B------:R-:W-:Y:S01]  /*2030*/  MOV R4, R6 ;  /* 0x0000000600047202 */ /* 0x000fe20000000f00 */
[----:B------:R-:W-:Y:S01]  /*2040*/  IMAD.MOV.U32 R20, RZ, RZ, 0x1ca00000 ;  /* 0x1ca00000ff147424 */ /* 0x000fe200078e00ff */
[----:B------:R-:W-:Y:S01]  /*2050*/  LOP3.LUT R3, R2, 0x3ff00000, RZ, 0xfc, !PT ;  /* 0x3ff0000002037812 */ /* 0x000fe200078efcff */
[----:B------:R-:W-:Y:S01]  /*2060*/  IMAD.MOV.U32 R2, RZ, RZ, R6 ;  /* 0x000000ffff027224 */ /* 0x000fe200078e0006 */
[----:B------:R-:W-:Y:S01]  /*2070*/  FSETP.GEU.AND P2, PT, |R7|, 1.469367938527859385e-39, PT ;  /* 0x001000000700780b */ /* 0x000fe20003f4e200 */
[----:B------:R-:W-:Y:S01]  /*2080*/  BSSY.RECONVERGENT B1, `(.L_x_50) ;  /* 0x0000051000017945 */ /* 0x000fe20003800200 */
[----:B------:R-:W-:-:S02]  /*2090*/  MOV R6, R10 ;  /* 0x0000000a00067202 */ /* 0x000fc40000000f00 */
[----:B------:R-:W-:Y:S01]  /*20a0*/  LOP3.LUT R10, R7, 0x7ff00000, RZ, 0xc0, !PT ;  /* 0x7ff00000070a7812 */ /* 0x000fe200078ec0ff */
[----:B------:R-:W-:Y:S01]  /*20b0*/  @!P0 DMUL R2, R4, 8.98846567431157953865e+307 ;  /* 0x7fe0000004028828 */ /* 0x000fe20000000000 */
[C---:B------:R-:W-:Y:S02]  /*20c0*/  LOP3.LUT R26, R5.reuse, 0x7ff00000, RZ, 0xc0, !PT ;  /* 0x7ff00000051a7812 */ /* 0x040fe400078ec0ff */
[----:B------:R-:W-:Y:S02]  /*20d0*/  MOV R27, R10 ;  /* 0x0000000a001b7202 */ /* 0x000fe40000000f00 */
[----:B------:R-:W-:Y:S01]  /*20e0*/  ISETP.GE.U32.AND P1, PT, R10, R26, PT ;  /* 0x0000001a0a00720c */ /* 0x000fe20003f26070 */
[----:B------:R-:W0:Y:S02]  /*20f0*/  MUFU.RCP64H R9, R3 ;  /* 0x0000000300097308 */ /* 0x000e240000001800 */
[----:B------:R-:W-:Y:S02]  /*2100*/  @!P2 LOP3.LUT R21, R5, 0x7ff00000, RZ, 0xc0, !PT ;  /* 0x7ff000000515a812 */ /* 0x000fe400078ec0ff */
[----:B------:R-:W-:-:S02]  /*2110*/  @!P0 LOP3.LUT R26, R3, 0x7ff00000, RZ, 0xc0, !PT ;  /* 0x7ff00000031a8812 */ /* 0x000fc400078ec0ff */
[----:B------:R-:W-:Y:S02]  /*2120*/  @!P2 ISETP.GE.U32.AND P3, PT, R10, R21, PT ;  /* 0x000000150a00a20c */ /* 0x000fe40003f66070 */
[----:B------:R-:W-:Y:S01]  /*2130*/  IADD3 R28, PT, PT, R26, -0x1, RZ ;  /* 0xffffffff1a1c7810 */ /* 0x000fe20007ffe0ff */
[----:B0-----:R-:W-:-:S08]  /*2140*/  DFMA R18, R8, -R2, 1 ;  /* 0x3ff000000812742b */ /* 0x001fd00000000802 */
[----:B------:R-:W-:-:S08]  /*2150*/  DFMA R18, R18, R18, R18 ;  /* 0x000000121212722b */ /* 0x000fd00000000012 */
[----:B------:R-:W-:Y:S01]  /*2160*/  DFMA R22, R8, R18, R8 ;  /* 0x000000120816722b */ /* 0x000fe20000000008 */
[C---:B------:R-:W-:Y:S01]  /*2170*/  @!P2 SEL R19, R20.reuse, 0x63400000, !P3 ;  /* 0x634000001413a807 */ /* 0x040fe20005800000 */
[----:B------:R-:W-:Y:S01]  /*2180*/  @!P2 IMAD.MOV.U32 R18, RZ, RZ, RZ ;  /* 0x000000ffff12a224 */ /* 0x000fe200078e00ff */
[----:B------:R-:W-:Y:S02]  /*2190*/  SEL R9, R20, 0x63400000, !P1 ;  /* 0x6340000014097807 */ /* 0x000fe40004800000 */
[--C-:B------:R-:W-:Y:S02]  /*21a0*/  @!P2 LOP3.LUT R19, R19, 0x80000000, R7.reuse, 0xf8, !PT ;  /* 0x800000001313a812 */ /* 0x100fe400078ef807 */
[----:B------:R-:W-:Y:S01]  /*21b0*/  LOP3.LUT R9, R9, 0x800fffff, R7, 0xf8, !PT ;  /* 0x800fffff09097812 */ /* 0x000fe200078ef807 */
[----:B------:R-:W-:Y:S01]  /*21c0*/  DFMA R24, R22, -R2, 1 ;  /* 0x3ff000001618742b */ /* 0x000fe20000000802 */
[----:B------:R-:W-:Y:S02]  /*21d0*/  @!P2 LOP3.LUT R19, R19, 0x100000, RZ, 0xfc, !PT ;  /* 0x001000001313a812 */ /* 0x000fe400078efcff */
[----:B------:R-:W-:-:S05]  /*21e0*/  MOV R8, R6 ;  /* 0x0000000600087202 */ /* 0x000fca0000000f00 */
[----:B------:R-:W-:Y:S02]  /*21f0*/  DFMA R24, R22, R24, R22 ;  /* 0x000000181618722b */ /* 0x000fe40000000016 */
[----:B------:R-:W-:-:S08]  /*2200*/  @!P2 DFMA R8, R8, 2, -R18 ;  /* 0x400000000808a82b */ /* 0x000fd00000000812 */
[----:B------:R-:W-:Y:S02]  /*2210*/  DMUL R18, R24, R8 ;  /* 0x0000000818127228 */ /* 0x000fe40000000000 */
[----:B------:R-:W-:-:S05]  /*2220*/  @!P2 LOP3.LUT R27, R9, 0x7ff00000, RZ, 0xc0, !PT ;  /* 0x7ff00000091ba812 */ /* 0x000fca00078ec0ff */
[----:B------:R-:W-:Y:S01]  /*2230*/  VIADD R21, R27, 0xffffffff ;  /* 0xffffffff1b157836 */ /* 0x000fe20000000000 */
[----:B------:R-:W-:-:S04]  /*2240*/  DFMA R22, R18, -R2, R8 ;  /* 0x800000021216722b */ /* 0x000fc80000000008 */
[----:B------:R-:W-:-:S04]  /*2250*/  ISETP.GT.U32.AND P0, PT, R21, 0x7feffffe, PT ;  /* 0x7feffffe1500780c */ /* 0x000fc80003f04070 */
[----:B------:R-:W-:Y:S01]  /*2260*/  ISETP.GT.U32.OR P0, PT, R28, 0x7feffffe, P0 ;  /* 0x7feffffe1c00780c */ /* 0x000fe20000704470 */
[----:B------:R-:W-:-:S12]  /*2270*/  DFMA R18, R24, R22, R18 ;  /* 0x000000161812722b */ /* 0x000fd80000000012 */
[----:B------:R-:W-:Y:S05]  /*2280*/  @P0 BRA `(.L_x_51) ;  /* 0x00000000006c0947 */ /* 0x000fea0003800000 */
[----:B------:R-:W-:-:S04]  /*2290*/  LOP3.LUT R7, R5, 0x7ff00000, RZ, 0xc0, !PT ;  /* 0x7ff0000005077812 */ /* 0x000fc800078ec0ff */
[CC--:B------:R-:W-:Y:S02]  /*22a0*/  VIADDMNMX R6, R10.reuse, -R7.reuse, 0xb9600000, !PT ;  /* 0xb96000000a067446 */ /* 0x0c0fe40007800907 */
[----:B------:R-:W-:Y:S02]  /*22b0*/  ISETP.GE.U32.AND P0, PT, R10, R7, PT ;  /* 0x000000070a00720c */ /* 0x000fe40003f06070 */
[----:B------:R-:W-:Y:S02]  /*22c0*/  VIMNMX R6, PT, PT, R6, 0x46a00000, PT ;  /* 0x46a0000006067848 */ /* 0x000fe40003fe0100 */
[----:B------:R-:W-:-:S05]  /*22d0*/  SEL R7, R20, 0x63400000, !P0 ;  /* 0x6340000014077807 */ /* 0x000fca0004000000 */
[----:B------:R-:W-:Y:S02]  /*22e0*/  IMAD.IADD R10, R6, 0x1, -R7 ;  /* 0x00000001060a7824 */ /* 0x000fe400078e0a07 */
[----:B------:R-:W-:-:S03]  /*22f0*/  IMAD.MOV.U32 R6, RZ, RZ, RZ ;  /* 0x000000ffff067224 */ /* 0x000fc600078e00ff */
[----:B------:R-:W-:-:S06]  /*2300*/  IADD3 R7, PT, PT, R10, 0x7fe00000, RZ ;  /* 0x7fe000000a077810 */ /* 0x000fcc0007ffe0ff */
[----:B------:R-:W-:-:S10]  /*2310*/  DMUL R20, R18, R6 ;  /* 0x0000000612147228 */ /* 0x000fd40000000000 */
[----:B------:R-:W-:-:S13]  /*2320*/  FSETP.GTU.AND P0, PT, |R21|, 1.469367938527859385e-39, PT ;  /* 0x001000001500780b */ /* 0x000fda0003f0c200 */
[----:B------:R-:W-:Y:S05]  /*2330*/  @P0 BRA `(.L_x_52) ;  /* 0x0000000000940947 */ /* 0x000fea0003800000 */
[----:B------:R-:W-:Y:S01]  /*2340*/  DFMA R2, R18, -R2, R8 ;  /* 0x800000021202722b */ /* 0x000fe20000000008 */
[----:B------:R-:W-:-:S09]  /*2350*/  MOV R6, RZ ;  /* 0x000000ff00067202 */ /* 0x000fd20000000f00 */
[C---:B------:R-:W-:Y:S02]  /*2360*/  FSETP.NEU.AND P0, PT, R3.reuse, RZ, PT ;  /* 0x000000ff0300720b */ /* 0x040fe40003f0d000 */
[----:B------:R-:W-:-:S04]  /*2370*/  LOP3.LUT R5, R3, 0x80000000, R5, 0x48, !PT ;  /* 0x8000000003057812 */ /* 0x000fc800078e4805 */
[----:B------:R-:W-:-:S07]  /*2380*/  LOP3.LUT R7, R5, R7, RZ, 0xfc, !PT ;  /* 0x0000000705077212 */ /* 0x000fce00078efcff */
[----:B------:R-:W-:Y:S05]  /*2390*/  @!P0 BRA `(.L_x_52) ;  /* 0x00000000007c8947 */ /* 0x000fea0003800000 */
[----:B------:R-:W-:Y:S01]  /*23a0*/  IMAD.MOV R3, RZ, RZ, -R10 ;  /* 0x000000ffff037224 */ /* 0x000fe200078e0a0a */
[----:B------:R-:W-:Y:S01]  /*23b0*/  MOV R2, RZ ;  /* 0x000000ff00027202 */ /* 0x000fe20000000f00 */
[----:B------:R-:W-:-:S05]  /*23c0*/  DMUL.RP R6, R18, R6 ;  /* 0x0000000612067228 */ /* 0x000fca0000008000 */
[----:B------:R-:W-:-:S05]  /*23d0*/  DFMA R2, R20, -R2, R18 ;  /* 0x800000021402722b */ /* 0x000fca0000000012 */
[----:B------:R-:W-:Y:S02]  /*23e0*/  LOP3.LUT R5, R7, R5, RZ, 0x3c, !PT ;  /* 0x0000000507057212 */ /* 0x000fe400078e3cff */
[----:B------:R-:W-:-:S04]  /*23f0*/  IADD3 R2, PT, PT, -R10, -0x43300000, RZ ;  /* 0xbcd000000a027810 */ /* 0x000fc80007ffe1ff */
[----:B------:R-:W-:-:S04]  /*2400*/  FSETP.NEU.AND P0, PT, |R3|, R2, PT ;  /* 0x000000020300720b */ /* 0x000fc80003f0d200 */
[----:B------:R-:W-:Y:S02]  /*2410*/  FSEL R20, R6, R20, !P0 ;  /* 0x0000001406147208 */ /* 0x000fe40004000000 */
[----:B------:R-:W-:Y:S01]  /*2420*/  FSEL R21, R5, R21, !P0 ;  /* 0x0000001505157208 */ /* 0x000fe20004000000 */
[----:B------:R-:W-:Y:S06]  /*2430*/  BRA `(.L_x_52) ;  /* 0x0000000000547947 */ /* 0x000fec0003800000 */
.L_x_51:
[----:B------:R-:W-:-:S14]  /*2440*/  DSETP.NAN.AND P0, PT, R6, R6, PT ;  /* 0x000000060600722a */ /* 0x000fdc0003f08000 */
[----:B------:R-:W-:Y:S05]  /*2450*/  @P0 BRA `(.L_x_53) ;  /* 0x0000000000440947 */ /* 0x000fea0003800000 */
[----:B------:R-:W-:-:S14]  /*2460*/  DSETP.NAN.AND P0, PT, R4, R4, PT ;  /* 0x000000040400722a */ /* 0x000fdc0003f08000 */
[----:B------:R-:W-:Y:S05]  /*2470*/  @P0 BRA `(.L_x_54) ;  /* 0x0000000000300947 */ /* 0x000fea0003800000 */
[----:B------:R-:W-:Y:S01]  /*2480*/  ISETP.NE.AND P0, PT, R27, R26, PT ;  /* 0x0000001a1b00720c */ /* 0x000fe20003f05270 */
[----:B------:R-:W-:Y:S01]  /*2490*/  IMAD.MOV.U32 R20, RZ, RZ, 0x0 ;  /* 0x00000000ff147424 */ /* 0x000fe200078e00ff */
[----:B------:R-:W-:-:S11]  /*24a0*/  MOV R21, 0xfff80000 ;  /* 0xfff8000000157802 */ /* 0x000fd60000000f00 */
[----:B------:R-:W-:Y:S05]  /*24b0*/  @!P0 BRA `(.L_x_52) ;  /* 0x0000000000348947 */ /* 0x000fea0003800000 */
[----:B------:R-:W-:Y:S02]  /*24c0*/  ISETP.NE.AND P0, PT, R27, 0x7ff00000, PT ;  /* 0x7ff000001b00780c */ /* 0x000fe40003f05270 */
[----:B------:R-:W-:Y:S02]  /*24d0*/  LOP3.LUT R21, R7, 0x80000000, R5, 0x48, !PT ;  /* 0x8000000007157812 */ /* 0x000fe400078e4805 */
[----:B------:R-:W-:-:S13]  /*24e0*/  ISETP.EQ.OR P0, PT, R26, RZ, !P0 ;  /* 0x000000ff1a00720c */ /* 0x000fda0004702670 */
[----:B------:R-:W-:Y:S01]  /*24f0*/  @P0 LOP3.LUT R2, R21, 0x7ff00000, RZ, 0xfc, !PT ;  /* 0x7ff0000015020812 */ /* 0x000fe200078efcff */
[----:B------:R-:W-:Y:S01]  /*2500*/  @!P0 IMAD.MOV.U32 R20, RZ, RZ, RZ ;  /* 0x000000ffff148224 */ /* 0x000fe200078e00ff */
[----:B------:R-:W-:-:S03]  /*2510*/  @P0 MOV R20, RZ ;  /* 0x000000ff00140202 */ /* 0x000fc60000000f00 */
[----:B------:R-:W-:Y:S01]  /*2520*/  @P0 IMAD.MOV.U32 R21, RZ, RZ, R2 ;  /* 0x000000ffff150224 */ /* 0x000fe200078e0002 */
[----:B------:R-:W-:Y:S06]  /*2530*/  BRA `(.L_x_52) ;  /* 0x0000000000147947 */ /* 0x000fec0003800000 */
.L_x_54:
[----:B------:R-:W-:Y:S02]  /*2540*/  LOP3.LUT R21, R5, 0x80000, RZ, 0xfc, !PT ;  /* 0x0008000005157812 */ /* 0x000fe400078efcff */
[----:B------:R-:W-:Y:S01]  /*2550*/  MOV R20, R4 ;  /* 0x0000000400147202 */ /* 0x000fe20000000f00 */
[----:B------:R-:W-:Y:S06]  /*2560*/  BRA `(.L_x_52) ;  /* 0x0000000000087947 */ /* 0x000fec0003800000 */
.L_x_53:
[----:B------:R-:W-:Y:S01]  /*2570*/  LOP3.LUT R21, R7, 0x80000, RZ, 0xfc, !PT ;  /* 0x0008000007157812 */ /* 0x000fe200078efcff */
[----:B------:R-:W-:-:S07]  /*2580*/  IMAD.MOV.U32 R20, RZ, RZ, R6 ;  /* 0x000000ffff147224 */ /* 0x000fce00078e0006 */
.L_x_52:
[----:B------:R-:W-:Y:S05]  /*2590*/  BSYNC.RECONVERGENT B1 ;  /* 0x0000000000017941 */ /* 0x000fea0003800200 */
.L_x_50:
[----:B------:R-:W-:Y:S01]  /*25a0*/  MOV R2, R0 ;  /* 0x0000000000027202 */ /* 0x000fe20000000f00 */
[----:B------:R-:W-:Y:S01]  /*25b0*/  IMAD.MOV.U32 R3, RZ, RZ, 0x0 ;  /* 0x00000000ff037424 */ /* 0x000fe200078e00ff */
[----:B------:R-:W-:Y:S01]  /*25c0*/  MOV R4, R20 ;  /* 0x0000001400047202 */ /* 0x000fe20000000f00 */
[----:B------:R-:W-:Y:S02]  /*25d0*/  IMAD.MOV.U32 R5, RZ, RZ, R21 ;  /* 0x000000ffff057224 */ /* 0x000fe400078e0015 */
[----:B------:R-:W-:Y:S05]  /*25e0*/  RET.REL.NODEC R2 `(_Z5forcePfS_S_S_S_S_S_S_S_S_fffffPiS0_iiiiifff) ;  /* 0xffffffd802847950 */ /* 0x000fea0003c3ffff */
        .weak           $__internal_1_$__cuda_sm20_dsqrt_rn_f64_mediumpath_v1
        .type           $__internal_1_$__cuda_sm20_dsqrt_rn_f64_mediumpath_v1,@function
        .size           $__internal_1_$__cuda_sm20_dsqrt_rn_f64_mediumpath_v1,($__internal_2_$__cuda_sm3x_div_rn_noftz_f32_slowpath - $__internal_1_$__cuda_sm20_dsqrt_rn_f64_mediumpath_v1)
$__internal_1_$__cuda_sm20_dsqrt_rn_f64_mediumpath_v1:
[----:B------:R-:W-:Y:S01]  /*25f0*/  ISETP.GE.U32.AND P0, PT, R30, -0x3400000, PT ;  /* 0xfcc000001e00780c */ /* 0x000fe20003f06070 */
[----:B------:R-:W-:-:S12]  /*2600*/  BSSY.RECONVERGENT B1, `(.L_x_55) ;  /* 0x0000023000017945 */ /* 0x000fd80003800200 */
[----:B------:R-:W-:Y:S05]  /*2610*/  @!P0 BRA `(.L_x_56) ;  /* 0x0000000000208947 */ /* 0x000fea0003800000 */
[----:B------:R-:W-:-:S10]  /*2620*/  DFMA.RM R20, R22, R20, R18 ;  /* 0x000000141614722b */ /* 0x000fd40000004012 */
[----:B------:R-:W-:-:S04]  /*2630*/  IADD3 R18, P0, PT, R20, 0x1, RZ ;  /* 0x0000000114127810 */ /* 0x000fc80007f1e0ff */
[----:B------:R-:W-:-:S06]  /*2640*/  IADD3.X R19, PT, PT, RZ, R21, RZ, P0, !PT ;  /* 0x00000015ff137210 */ /* 0x000fcc00007fe4ff */
[----:B------:R-:W-:-:S08]  /*2650*/  DFMA.RP R36, -R20, R18, R36 ;  /* 0x000000121424722b */ /* 0x000fd00000008124 */
[----:B------:R-:W-:-:S06]  /*2660*/  DSETP.GT.AND P0, PT, R36, RZ, PT ;  /* 0x000000ff2400722a */ /* 0x000fcc0003f04000 */
[----:B------:R-:W-:Y:S02]  /*2670*/  FSEL R18, R18, R20, P0 ;  /* 0x0000001412127208 */ /* 0x000fe40000000000 */
[----:B------:R-:W-:Y:S01]  /*2680*/  FSEL R19, R19, R21, P0 ;  /* 0x0000001513137208 */ /* 0x000fe20000000000 */
[----:B------:R-:W-:Y:S06]  /*2690*/  BRA `(.L_x_57) ;  /* 0x0000000000647947 */ /* 0x000fec0003800000 */
.L_x_56:
[----:B------:R-:W-:-:S14]  /*26a0*/  DSETP.NE.AND P0, PT, R36, RZ, PT ;  /* 0x000000ff2400722a */ /* 0x000fdc0003f05000 */
[----:B------:R-:W-:Y:S05]  /*26b0*/  @!P0 BRA `(.L_x_58) ;  /* 0x0000000000588947 */ /* 0x000fea0003800000 */
[----:B------:R-:W-:-:S13]  /*26c0*/  ISETP.GE.AND P0, PT, R37, RZ, PT ;  /* 0x000000ff2500720c */ /* 0x000fda0003f06270 */
[----:B------:R-:W-:Y:S01]  /*26d0*/  @!P0 IMAD.MOV.U32 R18, RZ, RZ, 0x0 ;  /* 0x00000000ff128424 */ /* 0x000fe200078e00ff */
[----:B------:R-:W-:Y:S01]  /*26e0*/  @!P0 MOV R19, 0xfff80000 ;  /* 0xfff8000000138802 */ /* 0x000fe20000000f00 */
[----:B------:R-:W-:Y:S06]  /*26f0*/  @!P0 BRA `(.L_x_57) ;  /* 0x00000000004c8947 */ /* 0x000fec0003800000 */
[----:B------:R-:W-:-:S13]  /*2700*/  ISETP.GT.AND P0, PT, R37, 0x7fefffff, PT ;  /* 0x7fefffff2500780c */ /* 0x000fda0003f04270 */
[----:B------:R-:W-:Y:S05]  /*2710*/  @P0 BRA `(.L_x_58) ;  /* 0x0000000000400947 */ /* 0x000fea0003800000 */
[----:B------:R-:W-:Y:S01]  /*2720*/  DMUL R36, R36, 8.11296384146066816958e+31 ;  /* 0x4690000024247828 */ /* 0x000fe20000000000 */
[----:B------:R-:W-:Y:S01]  /*2730*/  IMAD.MOV.U32 R22, RZ, RZ, RZ ;  /* 0x000000ffff167224 */ /* 0x000fe200078e00ff */
[----:B------:R-:W-:Y:S01]  /*2740*/  MOV R18, 0x0 ;  /* 0x0000000000127802 */ /* 0x000fe20000000f00 */
[----:B------:R-:W-:-:S03]  /*2750*/  IMAD.MOV.U32 R19, RZ, RZ, 0x3fd80000 ;  /* 0x3fd80000ff137424 */ /* 0x000fc600078e00ff */
[----:B------:R-:W0:Y:S02]  /*2760*/  MUFU.RSQ64H R23, R37 ;  /* 0x0000002500177308 */ /* 0x000e240000001c00 */
[----:B0-----:R-:W-:-:S08]  /*2770*/  DMUL R20, R22, R22 ;  /* 0x0000001616147228 */ /* 0x001fd00000000000 */
[----:B------:R-:W-:-:S08]  /*2780*/  DFMA R20, R36, -R20, 1 ;  /* 0x3ff000002414742b */ /* 0x000fd00000000814 */
[----:B------:R-:W-:Y:S02]  /*2790*/  DFMA R18, R20, R18, 0.5 ;  /* 0x3fe000001412742b */ /* 0x000fe40000000012 */
[----:B------:R-:W-:-:S08]  /*27a0*/  DMUL R20, R22, R20 ;  /* 0x0000001416147228 */ /* 0x000fd00000000000 */
[----:B------:R-:W-:-:S08]  /*27b0*/  DFMA R20, R18, R20, R22 ;  /* 0x000000141214722b */ /* 0x000fd00000000016 */
[----:B------:R-:W-:Y:S02]  /*27c0*/  DMUL R18, R36, R20 ;  /* 0x0000001424127228 */ /* 0x000fe40000000000 */
[----:B------:R-:W-:-:S06]  /*27d0*/  IADD3 R21, PT, PT, R21, -0x100000, RZ ;  /* 0xfff0000015157810 */ /* 0x000fcc0007ffe0ff */
[----:B------:R-:W-:-:S08]  /*27e0*/  DFMA R22, R18, -R18, R36 ;  /* 0x800000121216722b */ /* 0x000fd00000000024 */
[----:B------:R-:W-:-:S10]  /*27f0*/  DFMA R18, R20, R22, R18 ;  /* 0x000000161412722b */ /* 0x000fd40000000012 */
[----:B------:R-:W-:Y:S01]  /*2800*/  VIADD R19, R19, 0xfcb00000 ;  /* 0xfcb0000013137836 */ /* 0x000fe20000000000 */
[----:B------:R-:W-:Y:S06]  /*2810*/  BRA `(.L_x_57) ;  /* 0x0000000000047947 */ /* 0x000fec0003800000 */
.L_x_58:
[----:B------:R-:W-:-:S11]  /*2820*/  DADD R18, R36, R36 ;  /* 0x0000000024127229 */ /* 0x000fd60000000024 */
.L_x_57:
[----:B------:R-:W-:Y:S05]  /*2830*/  BSYNC.RECONVERGENT B1 ;  /* 0x0000000000017941 */ /* 0x000fea0003800200 */
.L_x_55:
[----:B------:R-:W-:Y:S01]  /*2840*/  MOV R42, R18 ;  /* 0x00000012002a7202 */ /* 0x000fe20000000f00 */
[----:B------:R-:W-:Y:S01]  /*2850*/  IMAD.MOV.U32 R43, RZ, RZ, R19 ;  /* 0x000000ffff2b7224 */ /* 0x000fe200078e0013 */
[----:B------:R-:W-:Y:S01]  /*2860*/  MOV R18, R0 ;  /* 0x0000000000127202 */ /* 0x000fe20000000f00 */
[----:B------:R-:W-:-:S04]  /*2870*/  IMAD.MOV.U32 R19, RZ, RZ, 0x0 ;  /* 0x00000000ff137424 */ /* 0x000fc800078e00ff */
[----:B------:R-:W-:Y:S05]  /*2880*/  RET.REL.NODEC R18 `(_Z5forcePfS_S_S_S_S_S_S_S_S_fffffPiS0_iiiiifff) ;  /* 0xffffffd412dc7950 */ /* 0x000fea0003c3ffff */
        .weak           $__internal_2_$__cuda_sm3x_div_rn_noftz_f32_slowpath
        .type           $__internal_2_$__cuda_sm3x_div_rn_noftz_f32_slowpath,@function
        .size           $__internal_2_$__cuda_sm3x_div_rn_noftz_f32_slowpath,(.L_x_73 - $__internal_2_$__cuda_sm3x_div_rn_noftz_f32_slowpath)
$__internal_2_$__cuda_sm3x_div_rn_noftz_f32_slowpath:
[----:B------:R-:W-:Y:S01]  /*2890*/  SHF.R.U32.HI R19, RZ, 0x17, R35 ;  /* 0x00000017ff137819 */ /* 0x000fe20000011623 */
[----:B------:R-:W-:Y:S01]  /*28a0*/  BSSY.RECONVERGENT B0, `(.L_x_59) ;  /* 0x0000063000007945 */ /* 0x000fe20003800200 */
[----:B------:R-:W-:Y:S02]  /*28b0*/  SHF.R.U32.HI R22, RZ, 0x17, R37 ;  /* 0x00000017ff167819 */ /* 0x000fe40000011625 */
[----:B------:R-:W-:Y:S02]  /*28c0*/  LOP3.LUT R19, R19, 0xff, RZ, 0xc0, !PT ;  /* 0x000000ff13137812 */ /* 0x000fe400078ec0ff */
[----:B------:R-:W-:Y:S02]  /*28d0*/  LOP3.LUT R22, R22, 0xff, RZ, 0xc0, !PT ;  /* 0x000000ff16167812 */ /* 0x000fe400078ec0ff */
[----:B------:R-:W-:Y:S02]  /*28e0*/  IADD3 R0, PT, PT, R19, -0x1, RZ ;  /* 0xffffffff13007810 */ /* 0x000fe40007ffe0ff */
[----:B------:R-:W-:Y:S01]  /*28f0*/  MOV R32, R35 ;  /* 0x0000002300207202 */ /* 0x000fe20000000f00 */
[----:B------:R-:W-:Y:S01]  /*2900*/  VIADD R21, R22, 0xffffffff ;  /* 0xffffffff16157836 */ /* 0x000fe20000000000 */
[----:B------:R-:W-:-:S04]  /*2910*/  ISETP.GT.U32.AND P0, PT, R0, 0xfd, PT ;  /* 0x000000fd0000780c */ /* 0x000fc80003f04070 */
[----:B------:R-:W-:-:S13]  /*2920*/  ISETP.GT.U32.OR P0, PT, R21, 0xfd, P0 ;  /* 0x000000fd1500780c */ /* 0x000fda0000704470 */
[----:B------:R-:W-:Y:S01]  /*2930*/  @!P0 IMAD.MOV.U32 R20, RZ, RZ, RZ ;  /* 0x000000ffff148224 */ /* 0x000fe200078e00ff */
[----:B------:R-:W-:Y:S06]  /*2940*/  @!P0 BRA `(.L_x_60) ;  /* 0x00000000005c8947 */ /* 0x000fec0003800000 */
[----:B------:R-:W-:Y:S02]  /*2950*/  FSETP.GTU.FTZ.AND P0, PT, |R37|, +INF , PT ;  /* 0x7f8000002500780b */ /* 0x000fe40003f1c200 */
[----:B------:R-:W-:-:S04]  /*2960*/  FSETP.GTU.FTZ.AND P1, PT, |R35|, +INF , PT ;  /* 0x7f8000002300780b */ /* 0x000fc80003f3c200 */
[----:B------:R-:W-:-:S13]  /*2970*/  PLOP3.LUT P0, PT, P0, P1, PT, 0xf8, 0x8f ;  /* 0x00000000008f781c */ /* 0x000fda0000703f70 */
[----:B------:R-:W-:Y:S05]  /*2980*/  @P0 BRA `(.L_x_61) ;  /* 0x00000004004c0947 */ /* 0x000fea0003800000 */
[----:B------:R-:W-:-:S13]  /*2990*/  LOP3.LUT P0, RZ, R32, 0x7fffffff, R37, 0xc8, !PT ;  /* 0x7fffffff20ff7812 */ /* 0x000fda000780c825 */
[----:B------:R-:W-:Y:S05]  /*29a0*/  @!P0 BRA `(.L_x_62) ;  /* 0x00000004003c8947 */ /* 0x000fea0003800000 */
[----:B------:R-:W-:Y:S02]  /*29b0*/  FSETP.NEU.FTZ.AND P1, PT, |R37|, +INF , PT ;  /* 0x7f8000002500780b */ /* 0x000fe40003f3d200 */
[----:B------:R-:W-:Y:S02]  /*29c0*/  FSETP.NEU.FTZ.AND P2, PT, |R35|, +INF , PT ;  /* 0x7f8000002300780b */ /* 0x000fe40003f5d200 */
[----:B------:R-:W-:-:S11]  /*29d0*/  FSETP.NEU.FTZ.AND P0, PT, |R37|, +INF , PT ;  /* 0x7f8000002500780b */ /* 0x000fd60003f1d200 */
[----:B------:R-:W-:Y:S05]  /*29e0*/  @!P2 BRA !P1, `(.L_x_62) ;  /* 0x00000004002ca947 */ /* 0x000fea0004800000 */
[----:B------:R-:W-:-:S04]  /*29f0*/  LOP3.LUT P1, RZ, R37, 0x7fffffff, RZ, 0xc0, !PT ;  /* 0x7fffffff25ff7812 */ /* 0x000fc8000782c0ff */
[----:B------:R-:W-:-:S13]  /*2a00*/  PLOP3.LUT P1, PT, P2, P1, PT, 0x2f, 0xf2 ;  /* 0x0000000000f2781c */ /* 0x000fda0001722577 */
[----:B------:R-:W-:Y:S05]  /*2a10*/  @P1 BRA `(.L_x_63) ;  /* 0x0000000400181947 */ /* 0x000fea0003800000 */
[----:B------:R-:W-:-:S04]  /*2a20*/  LOP3.LUT P1, RZ, R32, 0x7fffffff, RZ, 0xc0, !PT ;  /* 0x7fffffff20ff7812 */ /* 0x000fc8000782c0ff */
[----:B------:R-:W-:-:S13]  /*2a30*/  PLOP3.LUT P0, PT, P0, P1, PT, 0x2f, 0xf2 ;  /* 0x0000000000f2781c */ /* 0x000fda0000702577 */
[----:B------:R-:W-:Y:S05]  /*2a40*/  @P0 BRA `(.L_x_64) ;  /* 0x0000000400000947 */ /* 0x000fea0003800000 */
[----:B------:R-:W-:Y:S02]  /*2a50*/  ISETP.GE.AND P0, PT, R21, RZ, PT ;  /* 0x000000ff1500720c */ /* 0x000fe40003f06270 */
[----:B------:R-:W-:-:S11]  /*2a60*/  ISETP.GE.AND P1, PT, R0, RZ, PT ;  /* 0x000000ff0000720c */ /* 0x000fd60003f26270 */
[----:B------:R-:W-:Y:S01]  /*2a70*/  @P0 MOV R20, RZ ;  /* 0x000000ff00140202 */ /* 0x000fe20000000f00 */
[----:B------:R-:W-:Y:S02]  /*2a80*/  @!P0 IMAD.MOV.U32 R20, RZ, RZ, -0x40 ;  /* 0xffffffc0ff148424 */ /* 0x000fe400078e00ff */
[----:B------:R-:W-:Y:S01]  /*2a90*/  @!P0 FFMA R37, R37, 1.84467440737095516160e+19, RZ ;  /* 0x5f80000025258823 */ /* 0x000fe200000000ff */
[----:B------:R-:W-:Y:S02]  /*2aa0*/  @!P1 FFMA R32, R35, 1.84467440737095516160e+19, RZ ;  /* 0x5f80000023209823 */ /* 0x000fe400000000ff */
[----:B------:R-:W-:-:S07]  /*2ab0*/  @!P1 IADD3 R20, PT, PT, R20, 0x40, RZ ;  /* 0x0000004014149810 */ /* 0x000fce0007ffe0ff */
.L_x_60:
[----:B------:R-:W-:Y:S01]  /*2ac0*/  LEA R21, R19, 0xc0800000, 0x17 ;  /* 0xc080000013157811 */ /* 0x000fe200078eb8ff */
[----:B------:R-:W-:Y:S01]  /*2ad0*/  BSSY.RECONVERGENT B1, `(.L_x_65) ;  /* 0x0000036000017945 */ /* 0x000fe20003800200 */
[----:B------:R-:W-:-:S03]  /*2ae0*/  IADD3 R22, PT, PT, R22, -0x7f, RZ ;  /* 0xffffff8116167810 */ /* 0x000fc60007ffe0ff */
[----:B------:R-:W-:-:S04]  /*2af0*/  IMAD.IADD R36, R32, 0x1, -R21 ;  /* 0x0000000120247824 */ /* 0x000fc800078e0a15 */
[----:B------:R-:W0:Y:S01]  /*2b00*/  MUFU.RCP R0, R36 ;  /* 0x0000002400007308 */ /* 0x000e220000001000 */
[----:B------:R-:W-:-:S04]  /*2b10*/  FADD.FTZ R23, -R36, -RZ ;  /* 0x800000ff24177221 */ /* 0x000fc80000010100 */
[----:B0-----:R-:W-:-:S04]  /*2b20*/  FFMA R21, R0, R23, 1 ;  /* 0x3f80000000157423 */ /* 0x001fc80000000017 */
[----:B------:R-:W-:Y:S01]  /*2b30*/  FFMA R21, R0, R21, R0 ;  /* 0x0000001500157223 */ /* 0x000fe20000000000 */
[C---:B------:R-:W-:Y:S01]  /*2b40*/  IMAD R0, R22.reuse, -0x800000, R37 ;  /* 0xff80000016007824 */ /* 0x040fe200078e0225 */
[----:B------:R-:W-:-:S03]  /*2b50*/  IADD3 R37, PT, PT, R22, 0x7f, -R19 ;  /* 0x0000007f16257810 */ /* 0x000fc60007ffe813 */
[----:B------:R-:W-:Y:S02]  /*2b60*/  FFMA R32, R0, R21, RZ ;  /* 0x0000001500207223 */ /* 0x000fe400000000ff */
[----:B------:R-:W-:Y:S02]  /*2b70*/  IMAD.IADD R37, R37, 0x1, R20 ;  /* 0x0000000125257824 */ /* 0x000fe400078e0214 */
[----:B------:R-:W-:-:S04]  /*2b80*/  FFMA R34, R23, R32, R0 ;  /* 0x0000002017227223 */ /* 0x000fc80000000000 */
[----:B------:R-:W-:-:S04]  /*2b90*/  FFMA R34, R21, R34, R32 ;  /* 0x0000002215227223 */ /* 0x000fc80000000020 */
[----:B------:R-:W-:-:S04]  /*2ba0*/  FFMA R23, R23, R34, R0 ;  /* 0x0000002217177223 */ /* 0x000fc80000000000 */
[----:B------:R-:W-:-:S05]  /*2bb0*/  FFMA R0, R21, R23, R34 ;  /* 0x0000001715007223 */ /* 0x000fca0000000022 */
[----:B------:R-:W-:-:S04]  /*2bc0*/  SHF.R.U32.HI R19, RZ, 0x17, R0 ;  /* 0x00000017ff137819 */ /* 0x000fc80000011600 */
[----:B------:R-:W-:-:S04]  /*2bd0*/  LOP3.LUT R20, R19, 0xff, RZ, 0xc0, !PT ;  /* 0x000000ff13147812 */ /* 0x000fc800078ec0ff */
[----:B------:R-:W-:-:S05]  /*2be0*/  IADD3 R19, PT, PT, R20, R37, RZ ;  /* 0x0000002514137210 */ /* 0x000fca0007ffe0ff */
[----:B------:R-:W-:-:S05]  /*2bf0*/  VIADD R20, R19, 0xffffffff ;  /* 0xffffffff13147836 */ /* 0x000fca0000000000 */
[----:B------:R-:W-:-:S13]  /*2c00*/  ISETP.GE.U32.AND P0, PT, R20, 0xfe, PT ;  /* 0x000000fe1400780c */ /* 0x000fda0003f06070 */
[----:B------:R-:W-:Y:S05]  /*2c10*/  @!P0 BRA `(.L_x_66) ;  /* 0x0000000000808947 */ /* 0x000fea0003800000 */
[----:B------:R-:W-:-:S13]  /*2c20*/  ISETP.GT.AND P0, PT, R19, 0xfe, PT ;  /* 0x000000fe1300780c */ /* 0x000fda0003f04270 */
[----:B------:R-:W-:Y:S05]  /*2c30*/  @P0 BRA `(.L_x_67) ;  /* 0x00000000006c0947 */ /* 0x000fea0003800000 */
[----:B------:R-:W-:-:S13]  /*2c40*/  ISETP.GE.AND P0, PT, R19, 0x1, PT ;  /* 0x000000011300780c */ /* 0x000fda0003f06270 */
[----:B------:R-:W-:Y:S05]  /*2c50*/  @P0 BRA `(.L_x_68) ;  /* 0x0000000000740947 */ /* 0x000fea0003800000 */
[----:B------:R-:W-:Y:S02]  /*2c60*/  ISETP.GE.AND P0, PT, R19, -0x18, PT ;  /* 0xffffffe81300780c */ /* 0x000fe40003f06270 */
[----:B------:R-:W-:-:S11]  /*2c70*/  LOP3.LUT R0, R0, 0x80000000, RZ, 0xc0, !PT ;  /* 0x8000000000007812 */ /* 0x000fd600078ec0ff */
[----:B------:R-:W-:Y:S05]  /*2c80*/  @!P0 BRA `(.L_x_68) ;  /* 0x0000000000688947 */ /* 0x000fea0003800000 */
[CCC-:B------:R-:W-:Y:S01]  /*2c90*/  FFMA.RZ R20, R21.reuse, R23.reuse, R34.reuse ;  /* 0x0000001715147223 */ /* 0x1c0fe2000000c022 */
[CCC-:B------:R-:W-:Y:S01]  /*2ca0*/  FFMA.RP R22, R21.reuse, R23.reuse, R34.reuse ;  /* 0x0000001715167223 */ /* 0x1c0fe20000008022 */
[----:B------:R-:W-:Y:S01]  /*2cb0*/  FFMA.RM R23, R21, R23, R34 ;  /* 0x0000001715177223 */ /* 0x000fe20000004022 */
[C---:B------:R-:W-:Y:S02]  /*2cc0*/  IADD3 R21, PT, PT, R19.reuse, 0x20, RZ ;  /* 0x0000002013157810 */ /* 0x040fe40007ffe0ff */
[----:B------:R-:W-:Y:S02]  /*2cd0*/  LOP3.LUT R20, R20, 0x7fffff, RZ, 0xc0, !PT ;  /* 0x007fffff14147812 */ /* 0x000fe400078ec0ff */
[C---:B------:R-:W-:Y:S02]  /*2ce0*/  ISETP.NE.AND P2, PT, R19.reuse, RZ, PT ;  /* 0x000000ff1300720c */ /* 0x040fe40003f45270 */
[----:B------:R-:W-:Y:S02]  /*2cf0*/  LOP3.LUT R20, R20, 0x800000, RZ, 0xfc, !PT ;  /* 0x0080000014147812 */ /* 0x000fe400078efcff */
[----:B------:R-:W-:Y:S01]  /*2d00*/  ISETP.NE.AND P1, PT, R19, RZ, PT ;  /* 0x000000ff1300720c */ /* 0x000fe20003f25270 */
[----:B------:R-:W-:Y:S01]  /*2d10*/  IMAD.MOV R19, RZ, RZ, -R19 ;  /* 0x000000ffff137224 */ /* 0x000fe200078e0a13 */
[----:B------:R-:W-:-:S02]  /*2d20*/  SHF.L.U32 R21, R20, R21, RZ ;  /* 0x0000001514157219 */ /* 0x000fc400000006ff */
[----:B------:R-:W-:Y:S02]  /*2d30*/  FSETP.NEU.FTZ.AND P0, PT, R22, R23, PT ;  /* 0x000000171600720b */ /* 0x000fe40003f1d000 */
[----:B------:R-:W-:Y:S02]  /*2d40*/  SEL R19, R19, RZ, P2 ;  /* 0x000000ff13137207 */ /* 0x000fe40001000000 */
[----:B------:R-:W-:Y:S02]  /*2d50*/  ISETP.NE.AND P1, PT, R21, RZ, P1 ;  /* 0x000000ff1500720c */ /* 0x000fe40000f25270 */
[----:B------:R-:W-:Y:S02]  /*2d60*/  SHF.R.U32.HI R22, RZ, R19, R20 ;  /* 0x00000013ff167219 */ /* 0x000fe40000011614 */
[----:B------:R-:W-:Y:S02]  /*2d70*/  PLOP3.LUT P0, PT, P0, P1, PT, 0xf8, 0x8f ;  /* 0x00000000008f781c */ /* 0x000fe40000703f70 */
[----:B------:R-:W-:-:S02]  /*2d80*/  SHF.R.U32.HI R20, RZ, 0x1, R22 ;  /* 0x00000001ff147819 */ /* 0x000fc40000011616 */
[----:B------:R-:W-:-:S04]  /*2d90*/  SEL R19, RZ, 0x1, !P0 ;  /* 0x00000001ff137807 */ /* 0x000fc80004000000 */
[----:B------:R-:W-:-:S04]  /*2da0*/  LOP3.LUT R19, R19, 0x1, R20, 0xf8, !PT ;  /* 0x0000000113137812 */ /* 0x000fc800078ef814 */
[----:B------:R-:W-:-:S04]  /*2db0*/  LOP3.LUT R19, R19, R22, RZ, 0xc0, !PT ;  /* 0x0000001613137212 */ /* 0x000fc800078ec0ff */
[----:B------:R-:W-:-:S04]  /*2dc0*/  IADD3 R19, PT, PT, R20, R19, RZ ;  /* 0x0000001314137210 */ /* 0x000fc80007ffe0ff */
[----:B------:R-:W-:Y:S01]  /*2dd0*/  LOP3.LUT R0, R19, R0, RZ, 0xfc, !PT ;  /* 0x0000000013007212 */ /* 0x000fe200078efcff */
[----:B------:R-:W-:Y:S06]  /*2de0*/  BRA `(.L_x_68) ;  /* 0x0000000000107947 */ /* 0x000fec0003800000 */
.L_x_67:
[----:B------:R-:W-:-:S04]  /*2df0*/  LOP3.LUT R0, R0, 0x80000000, RZ, 0xc0, !PT ;  /* 0x8000000000007812 */ /* 0x000fc800078ec0ff */
[----:B------:R-:W-:Y:S01]  /*2e00*/  LOP3.LUT R0, R0, 0x7f800000, RZ, 0xfc, !PT ;  /* 0x7f80000000007812 */ /* 0x000fe200078efcff */
[----:B------:R-:W-:Y:S06]  /*2e10*/  BRA `(.L_x_68) ;  /* 0x0000000000047947 */ /* 0x000fec0003800000 */
.L_x_66:
[----:B------:R-:W-:-:S07]  /*2e20*/  IMAD R0, R37, 0x800000, R0 ;  /* 0x0080000025007824 */ /* 0x000fce00078e0200 */
.L_x_68:
[----:B------:R-:W-:Y:S05]  /*2e30*/  BSYNC.RECONVERGENT B1 ;  /* 0x0000000000017941 */ /* 0x000fea0003800200 */
.L_x_65:
[----:B------:R-:W-:Y:S05]  /*2e40*/  BRA `(.L_x_69) ;  /* 0x0000000000207947 */ /* 0x000fea0003800000 */
.L_x_64:
[----:B------:R-:W-:-:S04]  /*2e50*/  LOP3.LUT R32, R32, 0x80000000, R37, 0x48, !PT ;  /* 0x8000000020207812 */ /* 0x000fc800078e4825 */
[----:B------:R-:W-:Y:S01]  /*2e60*/  LOP3.LUT R0, R32, 0x7f800000, RZ, 0xfc, !PT ;  /* 0x7f80000020007812 */ /* 0x000fe200078efcff */
[----:B------:R-:W-:Y:S06]  /*2e70*/  BRA `(.L_x_69) ;  /* 0x0000000000147947 */ /* 0x000fec0003800000 */
.L_x_63:
[----:B------:R-:W-:Y:S01]  /*2e80*/  LOP3.LUT R0, R32, 0x80000000, R37, 0x48, !PT ;  /* 0x8000000020007812 */ /* 0x000fe200078e4825 */
[----:B------:R-:W-:Y:S06]  /*2e90*/  BRA `(.L_x_69) ;  /* 0x00000000000c7947 */ /* 0x000fec0003800000 */
.L_x_62:
[----:B------:R-:W0:Y:S01]  /*2ea0*/  MUFU.RSQ R0, -QNAN ;  /* 0xffc0000000007908 */ /* 0x000e220000001400 */
[----:B------:R-:W-:Y:S05]  /*2eb0*/  BRA `(.L_x_69) ;  /* 0x0000000000047947 */ /* 0x000fea0003800000 */
.L_x_61:
[----:B------:R-:W-:-:S07]  /*2ec0*/  FADD.FTZ R0, R37, R35 ;  /* 0x0000002325007221 */ /* 0x000fce0000010000 */
.L_x_69:
[----:B------:R-:W-:Y:S05]  /*2ed0*/  BSYNC.RECONVERGENT B0 ;  /* 0x0000000000007941 */ /* 0x000fea0003800200 */
.L_x_59:
[----:B------:R-:W-:-:S04]  /*2ee0*/  HFMA2 R19, -RZ, RZ, 0, 0 ;  /* 0x00000000ff137431 */ /* 0x000fc800000001ff */
[----:B0-----:R-:W-:Y:S05]  /*2ef0*/  RET.REL.NODEC R18 `(_Z5forcePfS_S_S_S_S_S_S_S_S_fffffPiS0_iiiiifff) ;  /* 0xffffffd012407950 */ /* 0x001fea0003c3ffff */
.L_x_70:
        /* <DEDUP_REMOVED lines=16> */
.L_x_73:


//--------------------- .nv.shared._Z11finalResultPfS_S_S_i --------------------------
	.section	.nv.shared._Z11finalResultPfS_S_S_i,"aw",@nobits
	.sectionflags	@""
	.align	16
	.zero		1024


//--------------------- .nv.shared.reserved.0     --------------------------
	.section	.nv.shared.reserved.0,"aw",@nobits
	.weak		__nv_reservedSMEM_offset_0_alias
	.size		__nv_reservedSMEM_offset_0_alias, 0, 64
	.other		__nv_reservedSMEM_offset_0_alias,@"STO_CUDA_RESERVED_SHARED STV_DEFAULT"
__nv_reservedSMEM_offset_0_alias:
	.zero		0
	.zero		64


//--------------------- .nv.shared._Z5forcePfS_S_S_S_S_S_S_S_S_fffffPiS0_iiiiifff --------------------------
	.section	.nv.shared._Z5forcePfS_S_S_S_S_S_S_S_S_fffffPiS0_iiiiifff,"aw",@nobits
	.sectionflags	@""
	.align	16
	.zero		1024


//--------------------- .nv.constant0._Z11finalResultPfS_S_S_i --------------------------
	.section	.nv.constant0._Z11finalResultPfS_S_S_i,"a",@progbits
	.sectionflags	@""
	.align	4
.nv.constant0._Z11finalResultPfS_S_S_i:
	.zero		932


//--------------------- .nv.constant0._Z5forcePfS_S_S_S_S_S_S_S_S_fffffPiS0_iiiiifff --------------------------
	.section	.nv.constant0._Z5forcePfS_S_S_S_S_S_S_S_S_fffffPiS0_iiiiifff,"a",@progbits
	.sectionflags	@""
	.align	4
.nv.constant0._Z5forcePfS_S_S_S_S_S_S_S_S_fffffPiS0_iiiiifff:
	.zero		1048


//--------------------- SYMBOLS --------------------------

	.type		.nv.reservedSmem.offset0,@object
	.size		.nv.reservedSmem.offset0,0x4
	.type		.nv.reservedSmem.cap,@object
	.size		.nv.reservedSmem.cap,0x4
